	.target	sm_80

	.elftype	@"ET_EXEC"


//--------------------- .note.nv.tkinfo           --------------------------
	.section	.note.nv.tkinfo,"",@"SHT_NOTE"
	.sectionflags	@"SHF_NOTE_NV_TKINFO"
	.tkinfo
        /*0018*/ 	.word	0x00000002
        /*0030*/ 	.string	""
        /*0030*/ 	.string	"ptxas"
        /*0030*/ 	.string	"Cuda compilation tools, release 13.0, V13.0.88"
        /*0030*/ 	.string	"Build cuda_13.0.r13.0/compiler.36424714_0"
        /*0030*/ 	.string	"-v  -suppress-debug-info  -lineinfo  -arch sm_80 "



//--------------------- .note.nv.cuinfo           --------------------------
	.section	.note.nv.cuinfo,"",@"SHT_NOTE"
	.sectionflags	@"SHF_NOTE_NV_CUINFO"
        /*0018*/ 	.short	0x0002
        /*001a*/ 	.short	0x0050
        /*001c*/ 	.short	0x0082
	.zero		2


//--------------------- .nv.info                  --------------------------
	.section	.nv.info,"",@"SHT_CUDA_INFO"
	.align	4


	//----- nvinfo : EIATTR_REGCOUNT
	.align		4
        /*0000*/ 	.byte	0x04, 0x2f
        /*0002*/ 	.short	(.L_1 - .L_0)
	.align		4
.L_0:
        /*0004*/ 	.word	index@(matmul_kernel)
        /*0008*/ 	.word	0x00000080


	//----- nvinfo : EIATTR_FRAME_SIZE
	.align		4
.L_1:
        /*000c*/ 	.byte	0x04, 0x11
        /*000e*/ 	.short	(.L_3 - .L_2)
	.align		4
.L_2:
        /*0010*/ 	.word	index@(matmul_kernel)
        /*0014*/ 	.word	0x00000000


	//----- nvinfo : EIATTR_MIN_STACK_SIZE
	.align		4
.L_3:
        /*0018*/ 	.byte	0x04, 0x12
        /*001a*/ 	.short	(.L_5 - .L_4)
	.align		4
.L_4:
        /*001c*/ 	.word	index@(matmul_kernel)
        /*0020*/ 	.word	0x00000000
.L_5:


//--------------------- .nv.info.matmul_kernel    --------------------------
	.section	.nv.info.matmul_kernel,"",@"SHT_CUDA_INFO"
	.sectionflags	@""
	.align	4


	//----- nvinfo : EIATTR_CUDA_API_VERSION
	.align		4
        /*0000*/ 	.byte	0x04, 0x37
        /*0002*/ 	.short	(.L_7 - .L_6)
.L_6:
        /*0004*/ 	.word	0x00000082


	//----- nvinfo : EIATTR_SW2861232_WAR
	.align		4
.L_7:
        /*0008*/ 	.byte	0x01, 0x35
	.zero		2


	//----- nvinfo : EIATTR_PARAM_CBANK
	.align		4
        /*000c*/ 	.byte	0x04, 0x0a
        /*000e*/ 	.short	(.L_9 - .L_8)
	.align		4
.L_8:
        /*0010*/ 	.word	index@(.nv.constant0.matmul_kernel)
        /*0014*/ 	.short	0x0160
        /*0016*/ 	.short	0x0050


	//----- nvinfo : EIATTR_CBANK_PARAM_SIZE
	.align		4
.L_9:
        /*0018*/ 	.byte	0x03, 0x19
        /*001a*/ 	.short	0x0050


	//----- nvinfo : EIATTR_KPARAM_INFO
	.align		4
        /*001c*/ 	.byte	0x04, 0x17
        /*001e*/ 	.short	(.L_11 - .L_10)
.L_10:
        /*0020*/ 	.word	0x00000000
        /*0024*/ 	.short	0x000d
        /*0026*/ 	.short	0x0048
        /*0028*/ 	.byte	0x00, 0xf4, 0x21, 0x00


	//----- nvinfo : EIATTR_KPARAM_INFO
	.align		4
.L_11:
        /*002c*/ 	.byte	0x04, 0x17
        /*002e*/ 	.short	(.L_13 - .L_12)
.L_12:
        /*0030*/ 	.word	0x00000000
        /*0034*/ 	.short	0x000c
        /*0036*/ 	.short	0x0040
        /*0038*/ 	.byte	0x00, 0xf4, 0x21, 0x00


	//----- nvinfo : EIATTR_KPARAM_INFO
	.align		4
.L_13:
        /*003c*/ 	.byte	0x04, 0x17
        /*003e*/ 	.short	(.L_15 - .L_14)
.L_14:
        /*0040*/ 	.word	0x00000000
        /*0044*/ 	.short	0x000b
        /*0046*/ 	.short	0x0038
        /*0048*/ 	.byte	0x00, 0xf0, 0x11, 0x00


	//----- nvinfo : EIATTR_KPARAM_INFO
	.align		4
.L_15:
        /*004c*/ 	.byte	0x04, 0x17
        /*004e*/ 	.short	(.L_17 - .L_16)
.L_16:
        /*0050*/ 	.word	0x00000000
        /*0054*/ 	.short	0x000a
        /*0056*/ 	.short	0x0034
        /*0058*/ 	.byte	0x00, 0xf0, 0x11, 0x00


	//----- nvinfo : EIATTR_KPARAM_INFO
	.align		4
.L_17:
        /*005c*/ 	.byte	0x04, 0x17
        /*005e*/ 	.short	(.L_19 - .L_18)
.L_18:
        /*0060*/ 	.word	0x00000000
        /*0064*/ 	.short	0x0009
        /*0066*/ 	.short	0x0030
        /*0068*/ 	.byte	0x00, 0xf0, 0x11, 0x00


	//----- nvinfo : EIATTR_KPARAM_INFO
	.align		4
.L_19:
        /*006c*/ 	.byte	0x04, 0x17
        /*006e*/ 	.short	(.L_21 - .L_20)
.L_20:
        /*0070*/ 	.word	0x00000000
        /*0074*/ 	.short	0x0008
        /*0076*/ 	.short	0x002c
        /*0078*/ 	.byte	0x00, 0xf0, 0x11, 0x00


	//----- nvinfo : EIATTR_KPARAM_INFO
	.align		4
.L_21:
        /*007c*/ 	.byte	0x04, 0x17
        /*007e*/ 	.short	(.L_23 - .L_22)
.L_22:
        /*0080*/ 	.word	0x00000000
        /*0084*/ 	.short	0x0007
        /*0086*/ 	.short	0x0028
        /*0088*/ 	.byte	0x00, 0xf0, 0x11, 0x00


	//----- nvinfo : EIATTR_KPARAM_INFO
	.align		4
.L_23:
        /*008c*/ 	.byte	0x04, 0x17
        /*008e*/ 	.short	(.L_25 - .L_24)
.L_24:
        /*0090*/ 	.word	0x00000000
        /*0094*/ 	.short	0x0006
        /*0096*/ 	.short	0x0024
        /*0098*/ 	.byte	0x00, 0xf0, 0x11, 0x00


	//----- nvinfo : EIATTR_KPARAM_INFO
	.align		4
.L_25:
        /*009c*/ 	.byte	0x04, 0x17
        /*009e*/ 	.short	(.L_27 - .L_26)
.L_26:
        /*00a0*/ 	.word	0x00000000
        /*00a4*/ 	.short	0x0005
        /*00a6*/ 	.short	0x0020
        /*00a8*/ 	.byte	0x00, 0xf0, 0x11, 0x00


	//----- nvinfo : EIATTR_KPARAM_INFO
	.align		4
.L_27:
        /*00ac*/ 	.byte	0x04, 0x17
        /*00ae*/ 	.short	(.L_29 - .L_28)
.L_28:
        /*00b0*/ 	.word	0x00000000
        /*00b4*/ 	.short	0x0004
        /*00b6*/ 	.short	0x001c
        /*00b8*/ 	.byte	0x00, 0xf0, 0x11, 0x00


	//----- nvinfo : EIATTR_KPARAM_INFO
	.align		4
.L_29:
        /*00bc*/ 	.byte	0x04, 0x17
        /*00be*/ 	.short	(.L_31 - .L_30)
.L_30:
        /*00c0*/ 	.word	0x00000000
        /*00c4*/ 	.short	0x0003
        /*00c6*/ 	.short	0x0018
        /*00c8*/ 	.byte	0x00, 0xf0, 0x11, 0x00


	//----- nvinfo : EIATTR_KPARAM_INFO
	.align		4
.L_31:
        /*00cc*/ 	.byte	0x04, 0x17
        /*00ce*/ 	.short	(.L_33 - .L_32)
.L_32:
        /*00d0*/ 	.word	0x00000000
        /*00d4*/ 	.short	0x0002
        /*00d6*/ 	.short	0x0010
        /*00d8*/ 	.byte	0x00, 0xf4, 0x21, 0x00


	//----- nvinfo : EIATTR_KPARAM_INFO
	.align		4
.L_33:
        /*00dc*/ 	.byte	0x04, 0x17
        /*00de*/ 	.short	(.L_35 - .L_34)
.L_34:
        /*00e0*/ 	.word	0x00000000
        /*00e4*/ 	.short	0x0001
        /*00e6*/ 	.short	0x0008
        /*00e8*/ 	.byte	0x00, 0xf4, 0x21, 0x00


	//----- nvinfo : EIATTR_KPARAM_INFO
	.align		4
.L_35:
        /*00ec*/ 	.byte	0x04, 0x17
        /*00ee*/ 	.short	(.L_37 - .L_36)
.L_36:
        /*00f0*/ 	.word	0x00000000
        /*00f4*/ 	.short	0x0000
        /*00f6*/ 	.short	0x0000
        /*00f8*/ 	.byte	0x00, 0xf4, 0x21, 0x00


	//----- nvinfo : EIATTR_MAXREG_COUNT
	.align		4
.L_37:
        /*00fc*/ 	.byte	0x03, 0x1b
        /*00fe*/ 	.short	0x00ff


	//----- nvinfo : EIATTR_NUM_BARRIERS
	.align		4
        /*0100*/ 	.byte	0x02, 0x4c
        /*0102*/ 	.byte	0x01
	.zero		1


	//----- nvinfo : EIATTR_MERCURY_ISA_VERSION
	.align		4
        /*0104*/ 	.byte	0x03, 0x5f
        /*0106*/ 	.short	0x0000


	//----- nvinfo : EIATTR_EXIT_INSTR_OFFSETS
	.align		4
        /*0108*/ 	.byte	0x04, 0x1c
        /*010a*/ 	.short	(.L_39 - .L_38)


	//   ....[0]....
.L_38:
        /*010c*/ 	.word	0x00004750


	//   ....[1]....
        /*0110*/ 	.word	0x00004780


	//----- nvinfo : EIATTR_REQNTID
	.align		4
.L_39:
        /*0114*/ 	.byte	0x04, 0x10
        /*0116*/ 	.short	(.L_41 - .L_40)
.L_40:
        /*0118*/ 	.word	0x00000100
        /*011c*/ 	.word	0x00000001
        /*0120*/ 	.word	0x00000001
.L_41:


//--------------------- .nv.callgraph             --------------------------
	.section	.nv.callgraph,"",@"SHT_CUDA_CALLGRAPH"
	.align	4
	.sectionentsize	8
	.align		4
        /*0000*/ 	.word	0x00000000
	.align		4
        /*0004*/ 	.word	0xffffffff
	.align		4
        /*0008*/ 	.word	0x00000000
	.align		4
        /*000c*/ 	.word	0xfffffffe
	.align		4
        /*0010*/ 	.word	0x00000000
	.align		4
        /*0014*/ 	.word	0xfffffffd
	.align		4
        /*0018*/ 	.word	0x00000000
	.align		4
        /*001c*/ 	.word	0xfffffffc


//--------------------- .nv.rel.action            --------------------------
	.section	.nv.rel.action,"",@"SHT_CUDA_RELOCINFO"
	.align	8
	.sectionentsize	8
        /*0000*/ 	.byte	0x73, 0x00, 0x00, 0x00, 0x00, 0x00, 0x00, 0x00, 0x00, 0x00, 0x00, 0x11, 0x25, 0x00, 0x05, 0x36


//--------------------- .nv.constant0.matmul_kernel --------------------------
	.section	.nv.constant0.matmul_kernel,"a",@progbits
	.sectionflags	@""
	.align	4
.nv.constant0.matmul_kernel:
	.zero		432


//--------------------- .text.matmul_kernel       --------------------------
	.section	.text.matmul_kernel,"ax",@progbits
	.sectioninfo	@"SHI_REGISTERS=128"
	.align	128
        .global         matmul_kernel
        .type           matmul_kernel,@function
        .size           matmul_kernel,(.L_x_5 - matmul_kernel)
        .other          matmul_kernel,@"STO_CUDA_ENTRY STV_DEFAULT"
matmul_kernel:
.text.matmul_kernel:
[----:B------:R-:W-:Y:S02]  /*0000*/  IMAD.MOV.U32 R1, RZ, RZ, c[0x0][0x28] ;  /* 0x00000a00ff017624 */ /* 0x000fe400078e00ff */
[----:B------:R-:W-:Y:S01]  /*0010*/  IMAD.MOV.U32 R0, RZ, RZ, c[0x0][0x17c] ;  /* 0x00005f00ff007624 */ /* 0x000fe200078e00ff */
[----:B------:R-:W0:Y:S01]  /*0020*/  S2R R5, SR_CTAID.X ;  /* 0x0000000000057919 */ /* 0x000e220000002500 */
[----:B------:R-:W-:Y:S02]  /*0030*/  ULDC UR4, c[0x0][0x180] ;  /* 0x0000600000047ab9 */ /* 0x000fe40000000800 */
[----:B------:R-:W-:Y:S01]  /*0040*/  ULDC.64 UR6, c[0x0][0x118] ;  /* 0x0000460000067ab9 */ /* 0x000fe20000000a00 */
[----:B------:R-:W-:Y:S01]  /*0050*/  IADD3 R0, R0, 0xff, RZ ;  /* 0x000000ff00007810 */ /* 0x000fe20007ffe0ff */
[----:B------:R-:W1:Y:S03]  /*0060*/  S2R R125, SR_TID.X ;  /* 0x00000000007d7919 */ /* 0x000e660000002100 */
[----:B------:R-:W-:-:S04]  /*0070*/  SHF.R.S32.HI R3, RZ, 0x1f, R0 ;  /* 0x0000001fff037819 */ /* 0x000fc80000011400 */
[----:B------:R-:W-:-:S04]  /*0080*/  LEA.HI R3, R3, R0, RZ, 0x8 ;  /* 0x0000000003037211 */ /* 0x000fc800078f40ff */
[----:B------:R-:W-:-:S05]  /*0090*/  SHF.R.S32.HI R3, RZ, 0x8, R3 ;  /* 0x00000008ff037819 */ /* 0x000fca0000011403 */
[----:B------:R-:W-:Y:S01]  /*00a0*/  IMAD.SHL.U32 R4, R3, 0x8, RZ ;  /* 0x0000000803047824 */ /* 0x000fe200078e00ff */
[----:B0-----:R-:W-:-:S04]  /*00b0*/  IABS R8, R5 ;  /* 0x0000000500087213 */ /* 0x001fc80000000000 */
[-C--:B------:R-:W-:Y:S02]  /*00c0*/  IABS R7, R4.reuse ;  /* 0x0000000400077213 */ /* 0x080fe40000000000 */
[----:B------:R-:W-:Y:S02]  /*00d0*/  IABS R10, R4 ;  /* 0x00000004000a7213 */ /* 0x000fe40000000000 */
[----:B------:R-:W0:Y:S01]  /*00e0*/  I2F.RP R0, R7 ;  /* 0x0000000700007306 */ /* 0x000e220000209400 */
[----:B-1----:R-:W-:Y:S02]  /*00f0*/  SHF.R.U32.HI R122, RZ, 0x4, R125 ;  /* 0x00000004ff7a7819 */ /* 0x002fe4000001167d */
[C---:B------:R-:W-:Y:S02]  /*0100*/  LOP3.LUT R120, R125.reuse, 0xf, RZ, 0xc0, !PT ;  /* 0x0000000f7d787812 */ /* 0x040fe400078ec0ff */
[----:B------:R-:W-:Y:S02]  /*0110*/  SGXT.U32 R122, R122, 0x4 ;  /* 0x000000047a7a781a */ /* 0x000fe40000000000 */
[----:B------:R-:W-:-:S02]  /*0120*/  LOP3.LUT R46, R125, 0xe0, RZ, 0xc0, !PT ;  /* 0x000000e07d2e7812 */ /* 0x000fc400078ec0ff */
[----:B------:R-:W-:Y:S02]  /*0130*/  LOP3.LUT R124, R125, 0x1f, RZ, 0xc0, !PT ;  /* 0x0000001f7d7c7812 */ /* 0x000fe400078ec0ff */
[----:B------:R-:W-:Y:S01]  /*0140*/  LOP3.LUT R123, R122, 0x10, RZ, 0xfc, !PT ;  /* 0x000000107a7b7812 */ /* 0x000fe200078efcff */
[----:B0-----:R-:W0:Y:S02]  /*0150*/  MUFU.RCP R0, R0 ;  /* 0x0000000000007308 */ /* 0x001e240000001000 */
[----:B0-----:R-:W-:Y:S01]  /*0160*/  IADD3 R2, R0, 0xffffffe, RZ ;  /* 0x0ffffffe00027810 */ /* 0x001fe20007ffe0ff */
[----:B------:R-:W-:-:S05]  /*0170*/  IMAD.MOV R0, RZ, RZ, -R10 ;  /* 0x000000ffff007224 */ /* 0x000fca00078e0a0a */
[----:B------:R0:W1:Y:S02]  /*0180*/  F2I.FTZ.U32.TRUNC.NTZ R3, R2 ;  /* 0x0000000200037305 */ /* 0x000064000021f000 */
[----:B0-----:R-:W-:Y:S02]  /*0190*/  IMAD.MOV.U32 R2, RZ, RZ, RZ ;  /* 0x000000ffff027224 */ /* 0x001fe400078e00ff */
[----:B-1----:R-:W-:-:S04]  /*01a0*/  IMAD.MOV R6, RZ, RZ, -R3 ;  /* 0x000000ffff067224 */ /* 0x002fc800078e0a03 */
[----:B------:R-:W-:Y:S02]  /*01b0*/  IMAD R9, R6, R7, RZ ;  /* 0x0000000706097224 */ /* 0x000fe400078e02ff */
[----:B------:R-:W-:Y:S02]  /*01c0*/  IMAD.MOV.U32 R6, RZ, RZ, R8 ;  /* 0x000000ffff067224 */ /* 0x000fe400078e0008 */
[----:B------:R-:W-:-:S06]  /*01d0*/  IMAD.HI.U32 R3, R3, R9, R2 ;  /* 0x0000000903037227 */ /* 0x000fcc00078e0002 */
[----:B------:R-:W-:-:S04]  /*01e0*/  IMAD.HI.U32 R3, R3, R6, RZ ;  /* 0x0000000603037227 */ /* 0x000fc800078e00ff */
[----:B------:R-:W-:-:S05]  /*01f0*/  IMAD R0, R3, R0, R6 ;  /* 0x0000000003007224 */ /* 0x000fca00078e0206 */
[----:B------:R-:W-:-:S13]  /*0200*/  ISETP.GT.U32.AND P1, PT, R7, R0, PT ;  /* 0x000000000700720c */ /* 0x000fda0003f24070 */
[----:B------:R-:W-:Y:S01]  /*0210*/  @!P1 IMAD.IADD R0, R0, 0x1, -R7 ;  /* 0x0000000100009824 */ /* 0x000fe200078e0a07 */
[----:B------:R-:W-:Y:S02]  /*0220*/  @!P1 IADD3 R3, R3, 0x1, RZ ;  /* 0x0000000103039810 */ /* 0x000fe40007ffe0ff */
[----:B------:R-:W-:Y:S02]  /*0230*/  ISETP.NE.AND P1, PT, R4, RZ, PT ;  /* 0x000000ff0400720c */ /* 0x000fe40003f25270 */
[----:B------:R-:W-:Y:S02]  /*0240*/  ISETP.GE.U32.AND P0, PT, R0, R7, PT ;  /* 0x000000070000720c */ /* 0x000fe40003f06070 */
[----:B------:R-:W-:-:S04]  /*0250*/  LOP3.LUT R0, R5, R4, RZ, 0x3c, !PT ;  /* 0x0000000405007212 */ /* 0x000fc800078e3cff */
[----:B------:R-:W-:Y:S01]  /*0260*/  ISETP.GE.AND P2, PT, R0, RZ, PT ;  /* 0x000000ff0000720c */ /* 0x000fe20003f46270 */
[----:B------:R-:W-:-:S05]  /*0270*/  IMAD.MOV.U32 R0, RZ, RZ, c[0x0][0x178] ;  /* 0x00005e00ff007624 */ /* 0x000fca00078e00ff */
[----:B------:R-:W-:Y:S02]  /*0280*/  IADD3 R0, R0, 0xf, RZ ;  /* 0x0000000f00007810 */ /* 0x000fe40007ffe0ff */
[----:B------:R-:W-:-:S05]  /*0290*/  @P0 IADD3 R3, R3, 0x1, RZ ;  /* 0x0000000103030810 */ /* 0x000fca0007ffe0ff */
[----:B------:R-:W-:Y:S01]  /*02a0*/  IMAD.MOV.U32 R2, RZ, RZ, R3 ;  /* 0x000000ffff027224 */ /* 0x000fe200078e0003 */
[----:B------:R-:W-:-:S03]  /*02b0*/  SHF.R.S32.HI R3, RZ, 0x1f, R0 ;  /* 0x0000001fff037819 */ /* 0x000fc60000011400 */
[----:B------:R-:W-:Y:S01]  /*02c0*/  @!P2 IMAD.MOV R2, RZ, RZ, -R2 ;  /* 0x000000ffff02a224 */ /* 0x000fe200078e0a02 */
[----:B------:R-:W-:Y:S02]  /*02d0*/  @!P1 LOP3.LUT R2, RZ, R4, RZ, 0x33, !PT ;  /* 0x00000004ff029212 */ /* 0x000fe400078e33ff */
[----:B------:R-:W-:-:S03]  /*02e0*/  LEA.HI R3, R3, R0, RZ, 0x4 ;  /* 0x0000000003037211 */ /* 0x000fc600078f20ff */
[----:B------:R-:W-:Y:S02]  /*02f0*/  IMAD.SHL.U32 R6, R2, 0x8, RZ ;  /* 0x0000000802067824 */ /* 0x000fe400078e00ff */
[----:B------:R-:W-:-:S03]  /*0300*/  IMAD.MOV R2, RZ, RZ, -R2 ;  /* 0x000000ffff027224 */ /* 0x000fc600078e0a02 */
[----:B------:R-:W-:Y:S01]  /*0310*/  LEA.HI.SX32 R3, R3, -R6, 0x1c ;  /* 0x8000000603037211 */ /* 0x000fe200078fe2ff */
[----:B------:R-:W-:-:S03]  /*0320*/  IMAD R11, R4, R2, R5 ;  /* 0x00000002040b7224 */ /* 0x000fc600078e0205 */
[----:B------:R-:W-:-:S04]  /*0330*/  IMNMX R8, R3, 0x8, PT ;  /* 0x0000000803087817 */ /* 0x000fc80003800200 */
[-C--:B------:R-:W-:Y:S02]  /*0340*/  IABS R7, R8.reuse ;  /* 0x0000000800077213 */ /* 0x080fe40000000000 */
[----:B------:R-:W-:Y:S02]  /*0350*/  IABS R4, R8 ;  /* 0x0000000800047213 */ /* 0x000fe40000000000 */
[----:B------:R-:W0:Y:S08]  /*0360*/  I2F.RP R0, R7 ;  /* 0x0000000700007306 */ /* 0x000e300000209400 */
[----:B0-----:R-:W0:Y:S02]  /*0370*/  MUFU.RCP R0, R0 ;  /* 0x0000000000007308 */ /* 0x001e240000001000 */
[----:B0-----:R-:W-:Y:S01]  /*0380*/  IADD3 R3, R0, 0xffffffe, RZ ;  /* 0x0ffffffe00037810 */ /* 0x001fe20007ffe0ff */
[----:B------:R-:W-:-:S05]  /*0390*/  IMAD.MOV R0, RZ, RZ, -R4 ;  /* 0x000000ffff007224 */ /* 0x000fca00078e0a04 */
[----:B------:R-:W0:Y:S02]  /*03a0*/  F2I.FTZ.U32.TRUNC.NTZ R3, R3 ;  /* 0x0000000300037305 */ /* 0x000e24000021f000 */
[----:B0-----:R-:W-:-:S04]  /*03b0*/  IMAD.MOV R9, RZ, RZ, -R3 ;  /* 0x000000ffff097224 */ /* 0x001fc800078e0a03 */
[----:B------:R-:W-:Y:S01]  /*03c0*/  IMAD.MOV.U32 R2, RZ, RZ, R9 ;  /* 0x000000ffff027224 */ /* 0x000fe200078e0009 */
[----:B------:R-:W-:-:S03]  /*03d0*/  IABS R9, R11 ;  /* 0x0000000b00097213 */ /* 0x000fc60000000000 */
[----:B------:R-:W-:Y:S02]  /*03e0*/  IMAD R5, R2, R7, RZ ;  /* 0x0000000702057224 */ /* 0x000fe400078e02ff */
[----:B------:R-:W-:-:S04]  /*03f0*/  IMAD.MOV.U32 R2, RZ, RZ, RZ ;  /* 0x000000ffff027224 */ /* 0x000fc800078e00ff */
        /* <DEDUP_REMOVED lines=12> */
[----:B------:R-:W-:Y:S02]  /*04c0*/  @P0 IADD3 R2, R2, 0x1, RZ ;  /* 0x0000000102020810 */ /* 0x000fe40007ffe0ff */
[----:B------:R-:W-:-:S03]  /*04d0*/  ISETP.GT.AND P0, PT, R0, 0x1f, PT ;  /* 0x0000001f0000780c */ /* 0x000fc60003f04270 */
[----:B------:R-:W-:Y:S01]  /*04e0*/  @!P2 IMAD.MOV R2, RZ, RZ, -R2 ;  /* 0x000000ffff02a224 */ /* 0x000fe200078e0a02 */
[----:B------:R-:W-:-:S05]  /*04f0*/  @!P1 LOP3.LUT R2, RZ, R8, RZ, 0x33, !PT ;  /* 0x00000008ff029212 */ /* 0x000fca00078e33ff */
[----:B------:R-:W-:Y:S02]  /*0500*/  IMAD.MOV R3, RZ, RZ, -R2 ;  /* 0x000000ffff037224 */ /* 0x000fe400078e0a02 */
[----:B------:R-:W-:Y:S02]  /*0510*/  IMAD.SHL.U32 R114, R2, 0x100, RZ ;  /* 0x0000010002727824 */ /* 0x000fe400078e00ff */
[----:B------:R-:W-:-:S04]  /*0520*/  IMAD R3, R8, R3, R11 ;  /* 0x0000000308037224 */ /* 0x000fc800078e020b */
[----:B------:R-:W-:-:S04]  /*0530*/  IMAD.IADD R3, R6, 0x1, R3 ;  /* 0x0000000106037824 */ /* 0x000fc800078e0203 */
[----:B------:R-:W-:Y:S01]  /*0540*/  IMAD R120, R3, 0x10, R120 ;  /* 0x0000001003787824 */ /* 0x000fe200078e0278 */
[----:B------:R-:W-:Y:S05]  /*0550*/  @P0 BRA `(.L_x_0) ;  /* 0x0000008000000947 */ /* 0x000fea0003800000 */
[C---:B------:R-:W-:Y:S01]  /*0560*/  IMAD.SHL.U32 R121, R125.reuse, 0x20, RZ ;  /* 0x000000207d797824 */ /* 0x040fe200078e00ff */
[----:B------:R-:W-:Y:S01]  /*0570*/  CS2R R68, SRZ ;  /* 0x0000000000447805 */ /* 0x000fe2000001ff00 */
[----:B------:R-:W-:Y:S01]  /*0580*/  IMAD.SHL.U32 R119, R125, 0x2, RZ ;  /* 0x000000027d777824 */ /* 0x000fe200078e00ff */
[----:B------:R-:W-:Y:S01]  /*0590*/  CS2R R6, SRZ ;  /* 0x0000000000067805 */ /* 0x000fe2000001ff00 */
[----:B------:R-:W-:Y:S01]  /*05a0*/  CS2R R70, SRZ ;  /* 0x0000000000467805 */ /* 0x000fe2000001ff00 */
[----:B------:R-:W-:Y:S01]  /*05b0*/  CS2R R8, SRZ ;  /* 0x0000000000087805 */ /* 0x000fe2000001ff00 */
[----:B------:R-:W-:Y:S01]  /*05c0*/  LOP3.LUT R121, R121, 0x60, RZ, 0xc0, !PT ;  /* 0x0000006079797812 */ /* 0x000fe200078ec0ff */
[----:B------:R-:W-:Y:S05]  /*05d0*/  BRA `(.L_x_1) ;  /* 0x0000393000007947 */ /* 0x000fea0003800000 */
.L_x_0:
[----:B------:R-:W-:Y:S01]  /*05e0*/  IABS R8, c[0x0][0x17c] ;  /* 0x00005f0000087a13 */ /* 0x000fe20000000000 */
[----:B------:R-:W-:Y:S01]  /*05f0*/  IMAD.MOV.U32 R10, RZ, RZ, RZ ;  /* 0x000000ffff0a7224 */ /* 0x000fe200078e00ff */
[----:B------:R-:W-:Y:S01]  /*0600*/  LEA.HI R9, R46, R114, RZ, 0x1b ;  /* 0x000000722e097211 */ /* 0x000fe200078fd8ff */
[C---:B------:R-:W-:Y:S01]  /*0610*/  IMAD.SHL.U32 R121, R125.reuse, 0x20, RZ ;  /* 0x000000207d797824 */ /* 0x040fe200078e00ff */
[----:B------:R-:W0:Y:S01]  /*0620*/  I2F.RP R3, R8 ;  /* 0x0000000800037306 */ /* 0x000e220000209400 */
[----:B------:R-:W-:Y:S01]  /*0630*/  IABS R30, c[0x0][0x178] ;  /* 0x00005e00001e7a13 */ /* 0x000fe20000000000 */
[----:B------:R-:W-:Y:S01]  /*0640*/  IMAD.SHL.U32 R119, R125, 0x2, RZ ;  /* 0x000000027d777824 */ /* 0x000fe200078e00ff */
[----:B------:R-:W-:Y:S01]  /*0650*/  IADD3 R2, R9, 0xf8, RZ ;  /* 0x000000f809027810 */ /* 0x000fe20007ffe0ff */
[----:B------:R-:W-:Y:S01]  /*0660*/  IMAD R115, R123, c[0x0][0x188], RZ ;  /* 0x000062007b737a24 */ /* 0x000fe200078e02ff */
[C---:B------:R-:W-:Y:S01]  /*0670*/  IADD3 R4, R9.reuse, 0xf0, RZ ;  /* 0x000000f009047810 */ /* 0x040fe20007ffe0ff */
[----:B------:R-:W-:Y:S01]  /*0680*/  IMAD R117, R122, c[0x0][0x188], RZ ;  /* 0x000062007a757a24 */ /* 0x000fe200078e02ff */
[----:B------:R-:W-:Y:S01]  /*0690*/  IABS R7, R2 ;  /* 0x0000000200077213 */ /* 0x000fe20000000000 */
[----:B------:R-:W-:Y:S01]  /*06a0*/  IMAD.MOV.U32 R111, RZ, RZ, c[0x0][0x18c] ;  /* 0x00006300ff6f7624 */ /* 0x000fe200078e00ff */
[C---:B------:R-:W-:Y:S01]  /*06b0*/  IADD3 R12, R9.reuse, 0xe8, RZ ;  /* 0x000000e8090c7810 */ /* 0x040fe20007ffe0ff */
[----:B------:R-:W-:Y:S01]  /*06c0*/  CS2R R72, SRZ ;  /* 0x0000000000487805 */ /* 0x000fe2000001ff00 */
[----:B------:R-:W-:Y:S01]  /*06d0*/  IADD3 R13, R9, 0xe0, RZ ;  /* 0x000000e0090d7810 */ /* 0x000fe20007ffe0ff */
[----:B------:R-:W-:Y:S01]  /*06e0*/  CS2R R74, SRZ ;  /* 0x00000000004a7805 */ /* 0x000fe2000001ff00 */
[----:B------:R-:W-:Y:S01]  /*06f0*/  ISETP.GE.AND P1, PT, R2, RZ, PT ;  /* 0x000000ff0200720c */ /* 0x000fe20003f26270 */
[----:B------:R-:W-:Y:S01]  /*0700*/  CS2R R68, SRZ ;  /* 0x0000000000447805 */ /* 0x000fe2000001ff00 */
[----:B------:R-:W-:Y:S01]  /*0710*/  ISETP.GE.AND P3, PT, R12, RZ, PT ;  /* 0x000000ff0c00720c */ /* 0x000fe20003f66270 */
[----:B0-----:R-:W0:Y:S01]  /*0720*/  MUFU.RCP R3, R3 ;  /* 0x0000000300037308 */ /* 0x001e220000001000 */
[----:B------:R-:W-:Y:S01]  /*0730*/  ISETP.GE.AND P6, PT, R13, RZ, PT ;  /* 0x000000ff0d00720c */ /* 0x000fe20003fc6270 */
[----:B------:R-:W-:Y:S01]  /*0740*/  CS2R R70, SRZ ;  /* 0x0000000000467805 */ /* 0x000fe2000001ff00 */
[C---:B------:R-:W-:Y:S01]  /*0750*/  IADD3 R14, R9.reuse, 0xc8, RZ ;  /* 0x000000c8090e7810 */ /* 0x040fe20007ffe0ff */
[----:B------:R-:W-:Y:S01]  /*0760*/  CS2R R64, SRZ ;  /* 0x0000000000407805 */ /* 0x000fe2000001ff00 */
[----:B------:R-:W-:Y:S01]  /*0770*/  IADD3 R24, R9, 0xa8, RZ ;  /* 0x000000a809187810 */ /* 0x000fe20007ffe0ff */
[----:B------:R-:W-:Y:S01]  /*0780*/  CS2R R66, SRZ ;  /* 0x0000000000427805 */ /* 0x000fe2000001ff00 */
[----:B------:R-:W-:Y:S01]  /*0790*/  IABS R17, R14 ;  /* 0x0000000e00117213 */ /* 0x000fe20000000000 */
[----:B------:R-:W-:Y:S01]  /*07a0*/  IMAD.SHL.U32 R111, R111, 0x20, RZ ;  /* 0x000000206f6f7824 */ /* 0x000fe200078e00ff */
[----:B------:R-:W-:-:S02]  /*07b0*/  IABS R21, R24 ;  /* 0x0000001800157213 */ /* 0x000fc40000000000 */
[C---:B------:R-:W-:Y:S02]  /*07c0*/  IADD3 R25, R9.reuse, 0xa0, RZ ;  /* 0x000000a009197810 */ /* 0x040fe40007ffe0ff */
[----:B------:R-:W-:Y:S02]  /*07d0*/  IADD3 R22, R9, 0xb0, RZ ;  /* 0x000000b009167810 */ /* 0x000fe40007ffe0ff */
[----:B------:R-:W-:Y:S02]  /*07e0*/  IABS R23, R25 ;  /* 0x0000001900177213 */ /* 0x000fe40000000000 */
[----:B0-----:R-:W-:Y:S02]  /*07f0*/  IADD3 R11, R3, 0xffffffe, RZ ;  /* 0x0ffffffe030b7810 */ /* 0x001fe40007ffe0ff */
[----:B------:R-:W-:Y:S02]  /*0800*/  IABS R19, R22 ;  /* 0x0000001600137213 */ /* 0x000fe40000000000 */
[----:B------:R-:W-:-:S02]  /*0810*/  IADD3 R26, R9, 0x98, RZ ;  /* 0x00000098091a7810 */ /* 0x000fc40007ffe0ff */
[----:B------:R-:W0:Y:S01]  /*0820*/  F2I.FTZ.U32.TRUNC.NTZ R11, R11 ;  /* 0x0000000b000b7305 */ /* 0x000e22000021f000 */
[C---:B------:R-:W-:Y:S02]  /*0830*/  IADD3 R27, R9.reuse, 0x90, RZ ;  /* 0x00000090091b7810 */ /* 0x040fe40007ffe0ff */
[C---:B------:R-:W-:Y:S02]  /*0840*/  IADD3 R28, R9.reuse, 0x88, RZ ;  /* 0x00000088091c7810 */ /* 0x040fe40007ffe0ff */
[C---:B------:R-:W-:Y:S02]  /*0850*/  IADD3 R32, R9.reuse, 0x40, RZ ;  /* 0x0000004009207810 */ /* 0x040fe40007ffe0ff */
[----:B------:R-:W-:Y:S02]  /*0860*/  IADD3 R34, R9, 0x38, RZ ;  /* 0x0000003809227810 */ /* 0x000fe40007ffe0ff */
[----:B------:R-:W-:Y:S02]  /*0870*/  IABS R39, R32 ;  /* 0x0000002000277213 */ /* 0x000fe40000000000 */
[----:B------:R-:W-:-:S02]  /*0880*/  IABS R41, R34 ;  /* 0x0000002200297213 */ /* 0x000fc40000000000 */
[C---:B------:R-:W-:Y:S02]  /*0890*/  IADD3 R36, R9.reuse, 0x30, RZ ;  /* 0x0000003009247810 */ /* 0x040fe40007ffe0ff */
[----:B------:R-:W-:Y:S01]  /*08a0*/  IADD3 R38, R9, 0x28, RZ ;  /* 0x0000002809267810 */ /* 0x000fe20007ffe0ff */
[--C-:B0-----:R-:W-:Y:S01]  /*08b0*/  IMAD.MOV R5, RZ, RZ, -R11.reuse ;  /* 0x000000ffff057224 */ /* 0x101fe200078e0a0b */
[----:B------:R-:W-:Y:S02]  /*08c0*/  IABS R43, R36 ;  /* 0x00000024002b7213 */ /* 0x000fe40000000000 */
[----:B------:R-:W-:Y:S01]  /*08d0*/  IABS R45, R38 ;  /* 0x00000026002d7213 */ /* 0x000fe20000000000 */
[----:B------:R-:W-:Y:S01]  /*08e0*/  IMAD R5, R5, R8, RZ ;  /* 0x0000000805057224 */ /* 0x000fe200078e02ff */
[C---:B------:R-:W-:Y:S02]  /*08f0*/  IADD3 R40, R9.reuse, 0x20, RZ ;  /* 0x0000002009287810 */ /* 0x040fe40007ffe0ff */
[----:B------:R-:W-:Y:S01]  /*0900*/  IADD3 R44, R9, 0x10, RZ ;  /* 0x00000010092c7810 */ /* 0x000fe20007ffe0ff */
[----:B------:R-:W-:Y:S01]  /*0910*/  IMAD.HI.U32 R10, R11, R5, R10 ;  /* 0x000000050b0a7227 */ /* 0x000fe200078e000a */
[----:B------:R-:W-:-:S02]  /*0920*/  IABS R11, R4 ;  /* 0x00000004000b7213 */ /* 0x000fc40000000000 */
[----:B------:R-:W-:Y:S02]  /*0930*/  IABS R47, R40 ;  /* 0x00000028002f7213 */ /* 0x000fe40000000000 */
[----:B------:R-:W-:Y:S01]  /*0940*/  IADD3 R42, R9, 0x18, RZ ;  /* 0x00000018092a7810 */ /* 0x000fe20007ffe0ff */
[C---:B------:R-:W-:Y:S01]  /*0950*/  IMAD.HI.U32 R3, R10.reuse, R7, RZ ;  /* 0x000000070a037227 */ /* 0x040fe200078e00ff */
[----:B------:R-:W-:Y:S02]  /*0960*/  IABS R51, R44 ;  /* 0x0000002c00337213 */ /* 0x000fe40000000000 */
[----:B------:R-:W-:Y:S01]  /*0970*/  IABS R49, R42 ;  /* 0x0000002a00317213 */ /* 0x000fe20000000000 */
[----:B------:R-:W-:Y:S01]  /*0980*/  IMAD.MOV R3, RZ, RZ, -R3 ;  /* 0x000000ffff037224 */ /* 0x000fe200078e0a03 */
[----:B------:R-:W-:Y:S01]  /*0990*/  IABS R55, R9 ;  /* 0x0000000900377213 */ /* 0x000fe20000000000 */
[----:B------:R-:W-:Y:S01]  /*09a0*/  IMAD.HI.U32 R5, R10, R11, RZ ;  /* 0x0000000b0a057227 */ /* 0x000fe200078e00ff */
[----:B------:R-:W-:-:S02]  /*09b0*/  IABS R57, R120 ;  /* 0x0000007800397213 */ /* 0x000fc40000000000 */
[----:B------:R-:W-:Y:S01]  /*09c0*/  LOP3.LUT R121, R121, 0x60, RZ, 0xc0, !PT ;  /* 0x0000006079797812 */ /* 0x000fe200078ec0ff */
[C---:B------:R-:W-:Y:S01]  /*09d0*/  IMAD R3, R8.reuse, R3, R7 ;  /* 0x0000000308037224 */ /* 0x040fe200078e0207 */
[----:B------:R-:W-:Y:S01]  /*09e0*/  IABS R7, R12 ;  /* 0x0000000c00077213 */ /* 0x000fe20000000000 */
[----:B------:R-:W-:Y:S01]  /*09f0*/  IMAD.MOV R5, RZ, RZ, -R5 ;  /* 0x000000ffff057224 */ /* 0x000fe200078e0a05 */
[----:B------:R-:W-:Y:S02]  /*0a00*/  IADD3 R12, R9, 0xd0, RZ ;  /* 0x000000d0090c7810 */ /* 0x000fe40007ffe0ff */
[C---:B------:R-:W-:Y:S01]  /*0a10*/  ISETP.GT.U32.AND P0, PT, R8.reuse, R3, PT ;  /* 0x000000030800720c */ /* 0x040fe20003f04070 */
[----:B------:R-:W-:Y:S01]  /*0a20*/  IMAD R5, R8, R5, R11 ;  /* 0x0000000508057224 */ /* 0x000fe200078e020b */
[----:B------:R-:W-:Y:S01]  /*0a30*/  IABS R11, R13 ;  /* 0x0000000d000b7213 */ /* 0x000fe20000000000 */
[----:B------:R-:W-:Y:S01]  /*0a40*/  IMAD.HI.U32 R6, R10, R7, RZ ;  /* 0x000000070a067227 */ /* 0x000fe200078e00ff */
[----:B------:R-:W-:-:S02]  /*0a50*/  IABS R15, R12 ;  /* 0x0000000c000f7213 */ /* 0x000fc40000000000 */
[----:B------:R-:W-:Y:S01]  /*0a60*/  ISETP.GT.U32.AND P2, PT, R8, R5, PT ;  /* 0x000000050800720c */ /* 0x000fe20003f44070 */
[----:B------:R-:W-:Y:S01]  /*0a70*/  IMAD.MOV R6, RZ, RZ, -R6 ;  /* 0x000000ffff067224 */ /* 0x000fe200078e0a06 */
[----:B------:R-:W-:Y:S01]  /*0a80*/  LOP3.LUT R109, R119, 0x1fe, RZ, 0xc0, !PT ;  /* 0x000001fe776d7812 */ /* 0x000fe200078ec0ff */
[----:B------:R-:W-:-:S04]  /*0a90*/  IMAD.HI.U32 R2, R10, R11, RZ ;  /* 0x0000000b0a027227 */ /* 0x000fc800078e00ff */
[----:B------:R-:W-:Y:S01]  /*0aa0*/  @!P0 IMAD.IADD R3, R3, 0x1, -R8 ;  /* 0x0000000103038824 */ /* 0x000fe200078e0a08 */
[----:B------:R-:W-:Y:S01]  /*0ab0*/  ISETP.GE.AND P0, PT, R4, RZ, PT ;  /* 0x000000ff0400720c */ /* 0x000fe20003f06270 */
[C---:B------:R-:W-:Y:S01]  /*0ac0*/  IMAD R4, R8.reuse, R6, R7 ;  /* 0x0000000608047224 */ /* 0x040fe200078e0207 */
[----:B------:R-:W-:Y:S01]  /*0ad0*/  IADD3 R6, R9, 0xd8, RZ ;  /* 0x000000d809067810 */ /* 0x000fe20007ffe0ff */
[----:B------:R-:W-:Y:S01]  /*0ae0*/  IMAD.MOV R2, RZ, RZ, -R2 ;  /* 0x000000ffff027224 */ /* 0x000fe200078e0a02 */
[C---:B------:R-:W-:Y:S01]  /*0af0*/  ISETP.GT.U32.AND P4, PT, R8.reuse, R3, PT ;  /* 0x000000030800720c */ /* 0x040fe20003f84070 */
[----:B------:R-:W-:Y:S01]  /*0b00*/  @!P2 IMAD.IADD R5, R5, 0x1, -R8 ;  /* 0x000000010505a824 */ /* 0x000fe200078e0a08 */
[C---:B------:R-:W-:Y:S01]  /*0b10*/  ISETP.GT.U32.AND P5, PT, R8.reuse, R4, PT ;  /* 0x000000040800720c */ /* 0x040fe20003fa4070 */
[----:B------:R-:W-:Y:S01]  /*0b20*/  IMAD R7, R8, R2, R11 ;  /* 0x0000000208077224 */ /* 0x000fe200078e020b */
[----:B------:R-:W-:Y:S01]  /*0b30*/  IABS R13, R6 ;  /* 0x00000006000d7213 */ /* 0x000fe20000000000 */
[----:B------:R-:W-:Y:S01]  /*0b40*/  IMAD.HI.U32 R11, R10, R15, RZ ;  /* 0x0000000f0a0b7227 */ /* 0x000fe200078e00ff */
[----:B------:R-:W-:-:S07]  /*0b50*/  ISETP.GT.U32.AND P2, PT, R8, R5, PT ;  /* 0x000000050800720c */ /* 0x000fce0003f44070 */
[--C-:B------:R-:W-:Y:S01]  /*0b60*/  @!P4 IMAD.IADD R3, R3, 0x1, -R8.reuse ;  /* 0x000000010303c824 */ /* 0x100fe200078e0a08 */
[----:B------:R-:W-:Y:S01]  /*0b70*/  ISETP.GE.AND P4, PT, R6, RZ, PT ;  /* 0x000000ff0600720c */ /* 0x000fe20003f86270 */
[--C-:B------:R-:W-:Y:S01]  /*0b80*/  @!P5 IMAD.IADD R4, R4, 0x1, -R8.reuse ;  /* 0x000000010404d824 */ /* 0x100fe200078e0a08 */
[----:B------:R-:W-:Y:S01]  /*0b90*/  ISETP.GE.AND P5, PT, R12, RZ, PT ;  /* 0x000000ff0c00720c */ /* 0x000fe20003fa6270 */
[----:B------:R-:W-:Y:S02]  /*0ba0*/  IMAD.MOV.U32 R2, RZ, RZ, R3 ;  /* 0x000000ffff027224 */ /* 0x000fe400078e0003 */
[----:B------:R-:W-:Y:S01]  /*0bb0*/  @!P2 IMAD.IADD R5, R5, 0x1, -R8 ;  /* 0x000000010505a824 */ /* 0x000fe200078e0a08 */
[C---:B------:R-:W-:Y:S01]  /*0bc0*/  ISETP.GT.U32.AND P2, PT, R8.reuse, R7, PT ;  /* 0x000000070800720c */ /* 0x040fe20003f44070 */
[----:B------:R-:W-:Y:S01]  /*0bd0*/  @!P1 IMAD.MOV R2, RZ, RZ, -R2 ;  /* 0x000000ffff029224 */ /* 0x000fe200078e0a02 */
[----:B------:R-:W-:Y:S01]  /*0be0*/  ISETP.GT.U32.AND P1, PT, R8, R4, PT ;  /* 0x000000040800720c */ /* 0x000fe20003f24070 */
[----:B------:R-:W-:-:S04]  /*0bf0*/  IMAD.HI.U32 R6, R10, R13, RZ ;  /* 0x0000000d0a067227 */ /* 0x000fc800078e00ff */
[----:B------:R-:W-:Y:S02]  /*0c00*/  IMAD.MOV R6, RZ, RZ, -R6 ;  /* 0x000000ffff067224 */ /* 0x000fe400078e0a06 */
[----:B------:R-:W-:Y:S02]  /*0c10*/  IMAD.MOV R12, RZ, RZ, -R11 ;  /* 0x000000ffff0c7224 */ /* 0x000fe400078e0a0b */
[----:B------:R-:W-:Y:S02]  /*0c20*/  IMAD R11, R8, R6, R13 ;  /* 0x00000006080b7224 */ /* 0x000fe400078e020d */
[--C-:B------:R-:W-:Y:S02]  /*0c30*/  @!P2 IMAD.IADD R7, R7, 0x1, -R8.reuse ;  /* 0x000000010707a824 */ /* 0x100fe400078e0a08 */
[----:B------:R-:W-:Y:S01]  /*0c40*/  @!P1 IMAD.IADD R4, R4, 0x1, -R8 ;  /* 0x0000000104049824 */ /* 0x000fe200078e0a08 */
[C---:B------:R-:W-:Y:S01]  /*0c50*/  ISETP.GT.U32.AND P1, PT, R8.reuse, R11, PT ;  /* 0x0000000b0800720c */ /* 0x040fe20003f24070 */
[----:B------:R-:W-:Y:S01]  /*0c60*/  IMAD.MOV.U32 R3, RZ, RZ, R5 ;  /* 0x000000ffff037224 */ /* 0x000fe200078e0005 */
[----:B------:R-:W-:Y:S01]  /*0c70*/  ISETP.GT.U32.AND P2, PT, R8, R7, PT ;  /* 0x000000070800720c */ /* 0x000fe20003f44070 */
[----:B------:R-:W-:-:S04]  /*0c80*/  IMAD.HI.U32 R5, R10, R17, RZ ;  /* 0x000000110a057227 */ /* 0x000fc800078e00ff */
[----:B------:R-:W-:Y:S02]  /*0c90*/  IMAD.MOV R5, RZ, RZ, -R5 ;  /* 0x000000ffff057224 */ /* 0x000fe400078e0a05 */
[C---:B------:R-:W-:Y:S01]  /*0ca0*/  IMAD R6, R8.reuse, R12, R15 ;  /* 0x0000000c08067224 */ /* 0x040fe200078e020f */
[C---:B------:R-:W-:Y:S01]  /*0cb0*/  IADD3 R12, R9.reuse, 0xb8, RZ ;  /* 0x000000b8090c7810 */ /* 0x040fe20007ffe0ff */
[C---:B------:R-:W-:Y:S01]  /*0cc0*/  IMAD R13, R8.reuse, R5, R17 ;  /* 0x00000005080d7224 */ /* 0x040fe200078e0211 */
[----:B------:R-:W-:Y:S01]  /*0cd0*/  IADD3 R5, R9, 0xc0, RZ ;  /* 0x000000c009057810 */ /* 0x000fe20007ffe0ff */
[--C-:B------:R-:W-:Y:S01]  /*0ce0*/  @!P1 IMAD.IADD R11, R11, 0x1, -R8.reuse ;  /* 0x000000010b0b9824 */ /* 0x100fe200078e0a08 */
[----:B------:R-:W-:Y:S01]  /*0cf0*/  IABS R17, R12 ;  /* 0x0000000c00117213 */ /* 0x000fe20000000000 */
[----:B------:R-:W-:Y:S01]  /*0d00*/  @!P2 IMAD.IADD R7, R7, 0x1, -R8 ;  /* 0x000000010707a824 */ /* 0x000fe200078e0a08 */
[----:B------:R-:W-:Y:S01]  /*0d10*/  IABS R15, R5 ;  /* 0x00000005000f7213 */ /* 0x000fe20000000000 */
[----:B------:R-:W-:Y:S01]  /*0d20*/  @!P3 IMAD.MOV R4, RZ, RZ, -R4 ;  /* 0x000000ffff04b224 */ /* 0x000fe200078e0a04 */
[----:B------:R-:W-:Y:S01]  /*0d30*/  ISETP.GE.AND P3, PT, R5, RZ, PT ;  /* 0x000000ff0500720c */ /* 0x000fe20003f66270 */
[----:B------:R-:W-:Y:S01]  /*0d40*/  IMAD.MOV.U32 R5, RZ, RZ, R7 ;  /* 0x000000ffff057224 */ /* 0x000fe200078e0007 */
[----:B------:R-:W-:Y:S01]  /*0d50*/  ISETP.GT.U32.AND P1, PT, R8, R11, PT ;  /* 0x0000000b0800720c */ /* 0x000fe20003f24070 */
[----:B------:R-:W-:Y:S01]  /*0d60*/  IMAD.HI.U32 R7, R10, R15, RZ ;  /* 0x0000000f0a077227 */ /* 0x000fe200078e00ff */
[----:B------:R-:W-:-:S03]  /*0d70*/  ISETP.GE.AND P2, PT, R12, RZ, PT ;  /* 0x000000ff0c00720c */ /* 0x000fc60003f46270 */
[----:B------:R-:W-:Y:S01]  /*0d80*/  @!P6 IMAD.MOV R5, RZ, RZ, -R5 ;  /* 0x000000ffff05e224 */ /* 0x000fe200078e0a05 */
[----:B------:R-:W-:Y:S01]  /*0d90*/  ISETP.GT.U32.AND P6, PT, R8, R6, PT ;  /* 0x000000060800720c */ /* 0x000fe20003fc4070 */
[----:B------:R-:W-:-:S04]  /*0da0*/  IMAD.HI.U32 R12, R10, R17, RZ ;  /* 0x000000110a0c7227 */ /* 0x000fc800078e00ff */
[----:B------:R-:W-:Y:S02]  /*0db0*/  IMAD.MOV R7, RZ, RZ, -R7 ;  /* 0x000000ffff077224 */ /* 0x000fe400078e0a07 */
[----:B------:R-:W-:Y:S02]  /*0dc0*/  IMAD.MOV R16, RZ, RZ, -R12 ;  /* 0x000000ffff107224 */ /* 0x000fe400078e0a0c */
[--C-:B------:R-:W-:Y:S01]  /*0dd0*/  @!P1 IMAD.IADD R11, R11, 0x1, -R8.reuse ;  /* 0x000000010b0b9824 */ /* 0x100fe200078e0a08 */
[C---:B------:R-:W-:Y:S01]  /*0de0*/  ISETP.GT.U32.AND P1, PT, R8.reuse, R13, PT ;  /* 0x0000000d0800720c */ /* 0x040fe20003f24070 */
[----:B------:R-:W-:Y:S02]  /*0df0*/  IMAD R12, R8, R7, R15 ;  /* 0x00000007080c7224 */ /* 0x000fe400078e020f */
[----:B------:R-:W-:Y:S02]  /*0e00*/  @!P6 IMAD.IADD R6, R6, 0x1, -R8 ;  /* 0x000000010606e824 */ /* 0x000fe400078e0a08 */
[----:B------:R-:W-:Y:S01]  /*0e10*/  IMAD.HI.U32 R7, R10, R21, RZ ;  /* 0x000000150a077227 */ /* 0x000fe200078e00ff */
[----:B------:R-:W-:-:S03]  /*0e20*/  ISETP.GT.U32.AND P6, PT, R8, R12, PT ;  /* 0x0000000c0800720c */ /* 0x000fc60003fc4070 */
[----:B------:R-:W-:Y:S02]  /*0e30*/  IMAD.MOV R7, RZ, RZ, -R7 ;  /* 0x000000ffff077224 */ /* 0x000fe400078e0a07 */
[C---:B------:R-:W-:Y:S02]  /*0e40*/  IMAD R15, R8.reuse, R16, R17 ;  /* 0x00000010080f7224 */ /* 0x040fe400078e0211 */
[--C-:B------:R-:W-:Y:S01]  /*0e50*/  @!P1 IMAD.IADD R13, R13, 0x1, -R8.reuse ;  /* 0x000000010d0d9824 */ /* 0x100fe200078e0a08 */
[C---:B------:R-:W-:Y:S01]  /*0e60*/  ISETP.GT.U32.AND P1, PT, R8.reuse, R6, PT ;  /* 0x000000060800720c */ /* 0x040fe20003f24070 */
[----:B------:R-:W-:Y:S01]  /*0e70*/  IMAD R17, R8, R7, R21 ;  /* 0x0000000708117224 */ /* 0x000fe200078e0215 */
[----:B------:R-:W-:Y:S01]  /*0e80*/  IABS R21, R27 ;  /* 0x0000001b00157213 */ /* 0x000fe20000000000 */
[----:B------:R-:W-:Y:S02]  /*0e90*/  IMAD.MOV.U32 R7, RZ, RZ, R11 ;  /* 0x000000ffff077224 */ /* 0x000fe400078e000b */
[----:B------:R-:W-:Y:S01]  /*0ea0*/  @!P6 IMAD.IADD R12, R12, 0x1, -R8 ;  /* 0x000000010c0ce824 */ /* 0x000fe200078e0a08 */
[----:B------:R-:W-:Y:S01]  /*0eb0*/  ISETP.GT.U32.AND P6, PT, R8, R13, PT ;  /* 0x0000000d0800720c */ /* 0x000fe20003fc4070 */
[----:B------:R-:W-:-:S02]  /*0ec0*/  @!P4 IMAD.MOV R7, RZ, RZ, -R7 ;  /* 0x000000ffff07c224 */ /* 0x000fc400078e0a07 */
[----:B------:R-:W-:Y:S01]  /*0ed0*/  IMAD.HI.U32 R16, R10, R23, RZ ;  /* 0x000000170a107227 */ /* 0x000fe200078e00ff */
[----:B------:R-:W-:-:S03]  /*0ee0*/  ISETP.GT.U32.AND P4, PT, R8, R12, PT ;  /* 0x0000000c0800720c */ /* 0x000fc60003f84070 */
[----:B------:R-:W-:Y:S02]  /*0ef0*/  IMAD.MOV R16, RZ, RZ, -R16 ;  /* 0x000000ffff107224 */ /* 0x000fe400078e0a10 */
[----:B------:R-:W-:Y:S01]  /*0f00*/  @!P0 IMAD.MOV R3, RZ, RZ, -R3 ;  /* 0x000000ffff038224 */ /* 0x000fe200078e0a03 */
[----:B------:R-:W-:Y:S01]  /*0f10*/  ISETP.GE.AND P0, PT, R14, RZ, PT ;  /* 0x000000ff0e00720c */ /* 0x000fe20003f06270 */
[----:B------:R-:W-:-:S04]  /*0f20*/  IMAD.HI.U32 R14, R10, R19, RZ ;  /* 0x000000130a0e7227 */ /* 0x000fc800078e00ff */
[C---:B------:R-:W-:Y:S01]  /*0f30*/  IMAD R16, R8.reuse, R16, R23 ;  /* 0x0000001008107224 */ /* 0x040fe200078e0217 */
[----:B------:R-:W-:Y:S01]  /*0f40*/  IABS R23, R28 ;  /* 0x0000001c00177213 */ /* 0x000fe20000000000 */
[----:B------:R-:W-:Y:S01]  /*0f50*/  @!P6 IMAD.IADD R13, R13, 0x1, -R8 ;  /* 0x000000010d0de824 */ /* 0x000fe200078e0a08 */
[----:B------:R-:W-:Y:S01]  /*0f60*/  ISETP.GT.U32.AND P6, PT, R8, R17, PT ;  /* 0x000000110800720c */ /* 0x000fe20003fc4070 */
[----:B------:R-:W-:Y:S02]  /*0f70*/  IMAD.MOV R14, RZ, RZ, -R14 ;  /* 0x000000ffff0e7224 */ /* 0x000fe400078e0a0e */
[--C-:B------:R-:W-:Y:S01]  /*0f80*/  @!P4 IMAD.IADD R12, R12, 0x1, -R8.reuse ;  /* 0x000000010c0cc824 */ /* 0x100fe200078e0a08 */
[C---:B------:R-:W-:Y:S01]  /*0f90*/  ISETP.GT.U32.AND P4, PT, R8.reuse, R16, PT ;  /* 0x000000100800720c */ /* 0x040fe20003f84070 */
[----:B------:R-:W-:Y:S01]  /*0fa0*/  IMAD R14, R8, R14, R19 ;  /* 0x0000000e080e7224 */ /* 0x000fe200078e0213 */
[----:B------:R-:W-:Y:S01]  /*0fb0*/  IABS R19, R26 ;  /* 0x0000001a00137213 */ /* 0x000fe20000000000 */
[----:B------:R-:W-:Y:S01]  /*0fc0*/  @!P1 IMAD.IADD R6, R6, 0x1, -R8 ;  /* 0x0000000106069824 */ /* 0x000fe200078e0a08 */
[----:B------:R-:W-:Y:S01]  /*0fd0*/  ISETP.GT.U32.AND P1, PT, R8, R15, PT ;  /* 0x0000000f0800720c */ /* 0x000fe20003f24070 */
[----:B------:R-:W-:-:S04]  /*0fe0*/  IMAD.HI.U32 R18, R10, R23, RZ ;  /* 0x000000170a127227 */ /* 0x000fc800078e00ff */
[----:B------:R-:W-:-:S04]  /*0ff0*/  IMAD.HI.U32 R11, R10, R19, RZ ;  /* 0x000000130a0b7227 */ /* 0x000fc800078e00ff */
[--C-:B------:R-:W-:Y:S02]  /*1000*/  @!P6 IMAD.IADD R17, R17, 0x1, -R8.reuse ;  /* 0x000000011111e824 */ /* 0x100fe400078e0a08 */
[----:B------:R-:W-:Y:S02]  /*1010*/  IMAD.MOV R20, RZ, RZ, -R11 ;  /* 0x000000ffff147224 */ /* 0x000fe400078e0a0b */
[----:B------:R-:W-:Y:S01]  /*1020*/  @!P4 IMAD.IADD R16, R16, 0x1, -R8 ;  /* 0x000000011010c824 */ /* 0x000fe200078e0a08 */
[----:B------:R-:W-:Y:S01]  /*1030*/  ISETP.GT.U32.AND P4, PT, R8, R17, PT ;  /* 0x000000110800720c */ /* 0x000fe20003f84070 */
[----:B------:R-:W-:-:S04]  /*1040*/  IMAD.HI.U32 R11, R10, R21, RZ ;  /* 0x000000150a0b7227 */ /* 0x000fc800078e00ff */
[----:B------:R-:W-:Y:S01]  /*1050*/  @!P1 IMAD.IADD R15, R15, 0x1, -R8 ;  /* 0x000000010f0f9824 */ /* 0x000fe200078e0a08 */
[----:B------:R-:W-:Y:S01]  /*1060*/  ISETP.GE.AND P1, PT, R22, RZ, PT ;  /* 0x000000ff1600720c */ /* 0x000fe20003f26270 */
[C---:B------:R-:W-:Y:S02]  /*1070*/  IMAD R19, R8.reuse, R20, R19 ;  /* 0x0000001408137224 */ /* 0x040fe400078e0213 */
[----:B------:R-:W-:Y:S02]  /*1080*/  IMAD.MOV R20, RZ, RZ, -R11 ;  /* 0x000000ffff147224 */ /* 0x000fe400078e0a0b */
[----:B------:R-:W-:Y:S02]  /*1090*/  IMAD.MOV R22, RZ, RZ, -R18 ;  /* 0x000000ffff167224 */ /* 0x000fe400078e0a12 */
[C---:B------:R-:W-:Y:S02]  /*10a0*/  IMAD R18, R8.reuse, R20, R21 ;  /* 0x0000001408127224 */ /* 0x040fe400078e0215 */
[----:B------:R-:W-:Y:S01]  /*10b0*/  @!P5 IMAD.MOV R6, RZ, RZ, -R6 ;  /* 0x000000ffff06d224 */ /* 0x000fe200078e0a06 */
[C---:B------:R-:W-:Y:S01]  /*10c0*/  ISETP.GT.U32.AND P5, PT, R8.reuse, R14, PT ;  /* 0x0000000e0800720c */ /* 0x040fe20003fa4070 */
[C---:B------:R-:W-:Y:S01]  /*10d0*/  IMAD R21, R8.reuse, R22, R23 ;  /* 0x0000001608157224 */ /* 0x040fe200078e0217 */
[----:B------:R-:W-:Y:S01]  /*10e0*/  IADD3 R22, R9, 0x80, RZ ;  /* 0x0000008009167810 */ /* 0x000fe20007ffe0ff */
[----:B------:R-:W-:Y:S01]  /*10f0*/  @!P3 IMAD.MOV R12, RZ, RZ, -R12 ;  /* 0x000000ffff0cb224 */ /* 0x000fe200078e0a0c */
[C---:B------:R-:W-:Y:S01]  /*1100*/  ISETP.GT.U32.AND P3, PT, R8.reuse, R19, PT ;  /* 0x000000130800720c */ /* 0x040fe20003f64070 */
[----:B------:R-:W-:Y:S01]  /*1110*/  @!P4 IMAD.IADD R17, R17, 0x1, -R8 ;  /* 0x000000011111c824 */ /* 0x000fe200078e0a08 */
[----:B------:R-:W-:Y:S01]  /*1120*/  ISETP.GT.U32.AND P4, PT, R8, R21, PT ;  /* 0x000000150800720c */ /* 0x000fe20003f84070 */
[----:B------:R-:W-:Y:S01]  /*1130*/  IMAD.MOV.U32 R11, RZ, RZ, R13 ;  /* 0x000000ffff0b7224 */ /* 0x000fe200078e000d */
[----:B------:R-:W-:-:S03]  /*1140*/  IABS R23, R22 ;  /* 0x0000001600177213 */ /* 0x000fc60000000000 */
[----:B------:R-:W-:Y:S01]  /*1150*/  @!P0 IMAD.MOV R11, RZ, RZ, -R11 ;  /* 0x000000ffff0b8224 */ /* 0x000fe200078e0a0b */
[----:B------:R-:W-:Y:S01]  /*1160*/  ISETP.GT.U32.AND P0, PT, R8, R16, PT ;  /* 0x000000100800720c */ /* 0x000fe20003f04070 */
[----:B------:R-:W-:Y:S01]  /*1170*/  @!P5 IMAD.IADD R14, R14, 0x1, -R8 ;  /* 0x000000010e0ed824 */ /* 0x000fe200078e0a08 */
[----:B------:R-:W-:Y:S01]  /*1180*/  ISETP.GT.U32.AND P5, PT, R8, R15, PT ;  /* 0x0000000f0800720c */ /* 0x000fe20003fa4070 */
[----:B------:R-:W-:-:S03]  /*1190*/  IMAD.HI.U32 R20, R10, R23, RZ ;  /* 0x000000170a147227 */ /* 0x000fc600078e00ff */
[----:B------:R-:W-:Y:S01]  /*11a0*/  ISETP.GT.U32.AND P6, PT, R8, R14, PT ;  /* 0x0000000e0800720c */ /* 0x000fe20003fc4070 */
[--C-:B------:R-:W-:Y:S01]  /*11b0*/  @!P3 IMAD.IADD R19, R19, 0x1, -R8.reuse ;  /* 0x000000011313b824 */ /* 0x100fe200078e0a08 */
[----:B------:R-:W-:Y:S01]  /*11c0*/  ISETP.GE.AND P3, PT, R26, RZ, PT ;  /* 0x000000ff1a00720c */ /* 0x000fe20003f66270 */
[----:B------:R-:W-:Y:S01]  /*11d0*/  @!P4 IMAD.IADD R21, R21, 0x1, -R8 ;  /* 0x000000011515c824 */ /* 0x000fe200078e0a08 */
[----:B------:R-:W-:Y:S01]  /*11e0*/  IADD3 R26, R9, 0x58, RZ ;  /* 0x00000058091a7810 */ /* 0x000fe20007ffe0ff */
[----:B------:R-:W-:Y:S01]  /*11f0*/  IMAD.MOV R20, RZ, RZ, -R20 ;  /* 0x000000ffff147224 */ /* 0x000fe200078e0a14 */
[----:B------:R-:W-:Y:S01]  /*1200*/  ISETP.GT.U32.AND P4, PT, R8, R19, PT ;  /* 0x000000130800720c */ /* 0x000fe20003f84070 */
[--C-:B------:R-:W-:Y:S01]  /*1210*/  @!P0 IMAD.IADD R16, R16, 0x1, -R8.reuse ;  /* 0x0000000110108824 */ /* 0x100fe200078e0a08 */
[----:B------:R-:W-:Y:S01]  /*1220*/  ISETP.GE.AND P0, PT, R25, RZ, PT ;  /* 0x000000ff1900720c */ /* 0x000fe20003f06270 */
[----:B------:R-:W-:Y:S01]  /*1230*/  @!P5 IMAD.IADD R15, R15, 0x1, -R8 ;  /* 0x000000010f0fd824 */ /* 0x000fe200078e0a08 */
[C---:B------:R-:W-:Y:S01]  /*1240*/  ISETP.GT.U32.AND P5, PT, R8.reuse, R18, PT ;  /* 0x000000120800720c */ /* 0x040fe20003fa4070 */
[----:B------:R-:W-:Y:S01]  /*1250*/  IMAD R20, R8, R20, R23 ;  /* 0x0000001408147224 */ /* 0x000fe200078e0217 */
[----:B------:R-:W-:Y:S01]  /*1260*/  IABS R31, R26 ;  /* 0x0000001a001f7213 */ /* 0x000fe20000000000 */
[----:B------:R-:W-:-:S02]  /*1270*/  IMAD.MOV.U32 R13, RZ, RZ, R15 ;  /* 0x000000ffff0d7224 */ /* 0x000fc400078e000f */
[--C-:B------:R-:W-:Y:S01]  /*1280*/  @!P6 IMAD.IADD R14, R14, 0x1, -R8.reuse ;  /* 0x000000010e0ee824 */ /* 0x100fe200078e0a08 */
[----:B------:R-:W-:Y:S01]  /*1290*/  ISETP.GE.AND P6, PT, R24, RZ, PT ;  /* 0x000000ff1800720c */ /* 0x000fe20003fc6270 */
[----:B------:R-:W-:Y:S01]  /*12a0*/  @!P2 IMAD.MOV R13, RZ, RZ, -R13 ;  /* 0x000000ffff0da224 */ /* 0x000fe200078e0a0d */
[C---:B------:R-:W-:Y:S01]  /*12b0*/  ISETP.GT.U32.AND P2, PT, R8.reuse, R21, PT ;  /* 0x000000150800720c */ /* 0x040fe20003f44070 */
[----:B------:R-:W-:Y:S01]  /*12c0*/  @!P4 IMAD.IADD R19, R19, 0x1, -R8 ;  /* 0x000000011313c824 */ /* 0x000fe200078e0a08 */
[----:B------:R-:W-:Y:S01]  /*12d0*/  ISETP.GT.U32.AND P4, PT, R8, R20, PT ;  /* 0x000000140800720c */ /* 0x000fe20003f84070 */
[----:B------:R-:W-:Y:S01]  /*12e0*/  @!P0 IMAD.MOV R16, RZ, RZ, -R16 ;  /* 0x000000ffff108224 */ /* 0x000fe200078e0a10 */
[----:B------:R-:W-:Y:S01]  /*12f0*/  ISETP.GE.AND P0, PT, R22, RZ, PT ;  /* 0x000000ff1600720c */ /* 0x000fe20003f06270 */
[----:B------:R-:W-:Y:S01]  /*1300*/  @!P5 IMAD.IADD R18, R18, 0x1, -R8 ;  /* 0x000000011212d824 */ /* 0x000fe200078e0a08 */
[----:B------:R-:W-:Y:S01]  /*1310*/  IADD3 R22, R9, 0x70, RZ ;  /* 0x0000007009167810 */ /* 0x000fe20007ffe0ff */
[----:B------:R-:W-:Y:S01]  /*1320*/  @!P1 IMAD.MOV R14, RZ, RZ, -R14 ;  /* 0x000000ffff0e9224 */ /* 0x000fe200078e0a0e */
[----:B------:R-:W-:Y:S01]  /*1330*/  ISETP.GE.AND P5, PT, R27, RZ, PT ;  /* 0x000000ff1b00720c */ /* 0x000fe20003fa6270 */
[----:B------:R-:W-:Y:S01]  /*1340*/  IMAD.MOV.U32 R15, RZ, RZ, R17 ;  /* 0x000000ffff0f7224 */ /* 0x000fe200078e0011 */
[----:B------:R-:W-:-:S02]  /*1350*/  IABS R27, R22 ;  /* 0x00000016001b7213 */ /* 0x000fc40000000000 */
[----:B------:R-:W-:Y:S01]  /*1360*/  ISETP.GT.U32.AND P1, PT, R8, R18, PT ;  /* 0x000000120800720c */ /* 0x000fe20003f24070 */
[--C-:B------:R-:W-:Y:S01]  /*1370*/  @!P2 IMAD.IADD R21, R21, 0x1, -R8.reuse ;  /* 0x000000011515a824 */ /* 0x100fe200078e0a08 */
[----:B------:R-:W-:Y:S01]  /*1380*/  ISETP.GE.AND P2, PT, R22, RZ, PT ;  /* 0x000000ff1600720c */ /* 0x000fe20003f46270 */
[----:B------:R-:W-:Y:S01]  /*1390*/  @!P4 IMAD.IADD R20, R20, 0x1, -R8 ;  /* 0x000000011414c824 */ /* 0x000fe200078e0a08 */
[----:B------:R-:W-:Y:S01]  /*13a0*/  IADD3 R24, R9, 0x78, RZ ;  /* 0x0000007809187810 */ /* 0x000fe20007ffe0ff */
[----:B------:R-:W-:-:S03]  /*13b0*/  IMAD.HI.U32 R22, R10, R27, RZ ;  /* 0x0000001b0a167227 */ /* 0x000fc600078e00ff */
[----:B------:R-:W-:Y:S01]  /*13c0*/  ISETP.GT.U32.AND P4, PT, R8, R20, PT ;  /* 0x000000140800720c */ /* 0x000fe20003f84070 */
[----:B------:R-:W-:Y:S01]  /*13d0*/  IMAD.MOV R22, RZ, RZ, -R22 ;  /* 0x000000ffff167224 */ /* 0x000fe200078e0a16 */
[----:B------:R-:W-:Y:S01]  /*13e0*/  IABS R25, R24 ;  /* 0x0000001800197213 */ /* 0x000fe20000000000 */
[----:B------:R-:W-:Y:S01]  /*13f0*/  @!P6 IMAD.MOV R15, RZ, RZ, -R15 ;  /* 0x000000ffff0fe224 */ /* 0x000fe200078e0a0f */
[----:B------:R-:W-:Y:S01]  /*1400*/  ISETP.GE.AND P6, PT, R28, RZ, PT ;  /* 0x000000ff1c00720c */ /* 0x000fe20003fc6270 */
[----:B------:R-:W-:Y:S02]  /*1410*/  IMAD R22, R8, R22, R27 ;  /* 0x0000001608167224 */ /* 0x000fe400078e021b */
[----:B------:R-:W-:Y:S01]  /*1420*/  @!P1 IMAD.IADD R18, R18, 0x1, -R8 ;  /* 0x0000000112129824 */ /* 0x000fe200078e0a08 */
[----:B------:R-:W-:Y:S01]  /*1430*/  ISETP.GE.AND P1, PT, R24, RZ, PT ;  /* 0x000000ff1800720c */ /* 0x000fe20003f26270 */
[----:B------:R-:W-:Y:S01]  /*1440*/  IMAD.HI.U32 R17, R10, R25, RZ ;  /* 0x000000190a117227 */ /* 0x000fe200078e00ff */
[----:B------:R-:W-:-:S03]  /*1450*/  IADD3 R24, R9, 0x68, RZ ;  /* 0x0000006809187810 */ /* 0x000fc60007ffe0ff */
[----:B------:R-:W-:Y:S01]  /*1460*/  @!P4 IMAD.IADD R20, R20, 0x1, -R8 ;  /* 0x000000011414c824 */ /* 0x000fe200078e0a08 */
[----:B------:R-:W-:Y:S01]  /*1470*/  ISETP.GT.U32.AND P4, PT, R8, R22, PT ;  /* 0x000000160800720c */ /* 0x000fe20003f84070 */
[----:B------:R-:W-:Y:S01]  /*1480*/  @!P5 IMAD.MOV R18, RZ, RZ, -R18 ;  /* 0x000000ffff12d224 */ /* 0x000fe200078e0a12 */
[----:B------:R-:W-:Y:S01]  /*1490*/  ISETP.GE.AND P5, PT, R24, RZ, PT ;  /* 0x000000ff1800720c */ /* 0x000fe20003fa6270 */
[----:B------:R-:W-:Y:S01]  /*14a0*/  IMAD.MOV R17, RZ, RZ, -R17 ;  /* 0x000000ffff117224 */ /* 0x000fe200078e0a11 */
[----:B------:R-:W-:Y:S01]  /*14b0*/  IABS R24, R24 ;  /* 0x0000001800187213 */ /* 0x000fe20000000000 */
[----:B------:R-:W-:Y:S01]  /*14c0*/  @!P0 IMAD.MOV R20, RZ, RZ, -R20 ;  /* 0x000000ffff148224 */ /* 0x000fe200078e0a14 */
[----:B------:R-:W-:Y:S01]  /*14d0*/  ISETP.GE.AND P0, PT, R26, RZ, PT ;  /* 0x000000ff1a00720c */ /* 0x000fe20003f06270 */
[----:B------:R-:W-:Y:S01]  /*14e0*/  IMAD R23, R8, R17, R25 ;  /* 0x0000001108177224 */ /* 0x000fe200078e0219 */
[----:B------:R-:W-:Y:S01]  /*14f0*/  IADD3 R25, R9, 0x60, RZ ;  /* 0x0000006009197810 */ /* 0x000fe20007ffe0ff */
[----:B------:R-:W-:-:S02]  /*1500*/  IMAD.MOV.U32 R17, RZ, RZ, R19 ;  /* 0x000000ffff117224 */ /* 0x000fc400078e0013 */
[----:B------:R-:W-:Y:S01]  /*1510*/  IMAD.MOV.U32 R27, RZ, RZ, R24 ;  /* 0x000000ffff1b7224 */ /* 0x000fe200078e0018 */
[----:B------:R-:W-:Y:S01]  /*1520*/  IABS R29, R25 ;  /* 0x00000019001d7213 */ /* 0x000fe20000000000 */
[----:B------:R-:W-:Y:S02]  /*1530*/  @!P4 IMAD.IADD R22, R22, 0x1, -R8 ;  /* 0x000000011616c824 */ /* 0x000fe400078e0a08 */
[----:B------:R-:W-:Y:S02]  /*1540*/  IMAD.MOV.U32 R19, RZ, RZ, R21 ;  /* 0x000000ffff137224 */ /* 0x000fe400078e0015 */
[----:B------:R-:W-:Y:S01]  /*1550*/  IMAD.HI.U32 R21, R10, R27, RZ ;  /* 0x0000001b0a157227 */ /* 0x000fe200078e00ff */
[----:B------:R-:W-:-:S03]  /*1560*/  ISETP.GT.U32.AND P4, PT, R8, R22, PT ;  /* 0x000000160800720c */ /* 0x000fc60003f84070 */
[----:B------:R-:W-:Y:S01]  /*1570*/  @!P6 IMAD.MOV R19, RZ, RZ, -R19 ;  /* 0x000000ffff13e224 */ /* 0x000fe200078e0a13 */
[----:B------:R-:W-:Y:S01]  /*1580*/  ISETP.GE.AND P6, PT, R25, RZ, PT ;  /* 0x000000ff1900720c */ /* 0x000fe20003fc6270 */
[----:B------:R-:W-:Y:S01]  /*1590*/  @!P3 IMAD.MOV R17, RZ, RZ, -R17 ;  /* 0x000000ffff11b224 */ /* 0x000fe200078e0a11 */
[----:B------:R-:W-:Y:S01]  /*15a0*/  ISETP.GT.U32.AND P3, PT, R8, R23, PT ;  /* 0x000000170800720c */ /* 0x000fe20003f64070 */
[----:B------:R-:W-:-:S04]  /*15b0*/  IMAD.HI.U32 R25, R10, R31, RZ ;  /* 0x0000001f0a197227 */ /* 0x000fc800078e00ff */
[----:B------:R-:W-:Y:S02]  /*15c0*/  IMAD.MOV R21, RZ, RZ, -R21 ;  /* 0x000000ffff157224 */ /* 0x000fe400078e0a15 */
[----:B------:R-:W-:Y:S02]  /*15d0*/  IMAD.MOV R26, RZ, RZ, -R25 ;  /* 0x000000ffff1a7224 */ /* 0x000fe400078e0a19 */
[----:B------:R-:W-:Y:S01]  /*15e0*/  IMAD R25, R8, R21, R27 ;  /* 0x0000001508197224 */ /* 0x000fe200078e021b */
[----:B------:R-:W-:Y:S01]  /*15f0*/  IADD3 R21, R9, 0x50, RZ ;  /* 0x0000005009157810 */ /* 0x000fe20007ffe0ff */
[--C-:B------:R-:W-:Y:S02]  /*1600*/  @!P4 IMAD.IADD R22, R22, 0x1, -R8.reuse ;  /* 0x000000011616c824 */ /* 0x100fe400078e0a08 */
[----:B------:R-:W-:Y:S01]  /*1610*/  @!P3 IMAD.IADD R23, R23, 0x1, -R8 ;  /* 0x000000011717b824 */ /* 0x000fe200078e0a08 */
[----:B------:R-:W-:Y:S01]  /*1620*/  ISETP.GT.U32.AND P4, PT, R8, R25, PT ;  /* 0x000000190800720c */ /* 0x000fe20003f84070 */
[----:B------:R-:W-:-:S03]  /*1630*/  IMAD.HI.U32 R24, R10, R29, RZ ;  /* 0x0000001d0a187227 */ /* 0x000fc600078e00ff */
[C---:B------:R-:W-:Y:S01]  /*1640*/  ISETP.GT.U32.AND P3, PT, R8.reuse, R23, PT ;  /* 0x000000170800720c */ /* 0x040fe20003f64070 */
[----:B------:R-:W-:Y:S02]  /*1650*/  IMAD.MOV R24, RZ, RZ, -R24 ;  /* 0x000000ffff187224 */ /* 0x000fe400078e0a18 */
[----:B------:R-:W-:Y:S02]  /*1660*/  @!P2 IMAD.MOV R22, RZ, RZ, -R22 ;  /* 0x000000ffff16a224 */ /* 0x000fe400078e0a16 */
[C---:B------:R-:W-:Y:S01]  /*1670*/  IMAD R27, R8.reuse, R24, R29 ;  /* 0x00000018081b7224 */ /* 0x040fe200078e021d */
[----:B------:R-:W-:Y:S01]  /*1680*/  IADD3 R24, R9, 0x48, RZ ;  /* 0x0000004809187810 */ /* 0x000fe20007ffe0ff */
[C---:B------:R-:W-:Y:S01]  /*1690*/  IMAD R29, R8.reuse, R26, R31 ;  /* 0x0000001a081d7224 */ /* 0x040fe200078e021f */
[----:B------:R-:W-:Y:S01]  /*16a0*/  IABS R31, R21 ;  /* 0x00000015001f7213 */ /* 0x000fe20000000000 */
[----:B------:R-:W-:Y:S01]  /*16b0*/  @!P4 IMAD.IADD R25, R25, 0x1, -R8 ;  /* 0x000000011919c824 */ /* 0x000fe200078e0a08 */
[----:B------:R-:W-:Y:S01]  /*16c0*/  ISETP.GT.U32.AND P2, PT, R8, R27, PT ;  /* 0x0000001b0800720c */ /* 0x000fe20003f44070 */
[----:B------:R-:W-:Y:S01]  /*16d0*/  IMAD.HI.U32 R26, R10, R41, RZ ;  /* 0x000000290a1a7227 */ /* 0x000fe200078e00ff */
[----:B------:R-:W-:-:S02]  /*16e0*/  IABS R33, R24 ;  /* 0x0000001800217213 */ /* 0x000fc40000000000 */
[----:B------:R-:W-:Y:S01]  /*16f0*/  ISETP.GT.U32.AND P4, PT, R8, R25, PT ;  /* 0x000000190800720c */ /* 0x000fe20003f84070 */
[----:B------:R-:W-:Y:S01]  /*1700*/  @!P3 IMAD.IADD R23, R23, 0x1, -R8 ;  /* 0x000000011717b824 */ /* 0x000fe200078e0a08 */
[----:B------:R-:W-:Y:S01]  /*1710*/  ISETP.GE.AND P3, PT, R21, RZ, PT ;  /* 0x000000ff1500720c */ /* 0x000fe20003f66270 */
[----:B------:R-:W-:Y:S02]  /*1720*/  IMAD.MOV R26, RZ, RZ, -R26 ;  /* 0x000000ffff1a7224 */ /* 0x000fe400078e0a1a */
[----:B------:R-:W-:Y:S02]  /*1730*/  IMAD.MOV.U32 R21, RZ, RZ, R23 ;  /* 0x000000ffff157224 */ /* 0x000fe400078e0017 */
[----:B------:R-:W-:-:S04]  /*1740*/  IMAD.HI.U32 R23, R10, R31, RZ ;  /* 0x0000001f0a177227 */ /* 0x000fc800078e00ff */
[----:B------:R-:W-:Y:S02]  /*1750*/  IMAD.MOV R23, RZ, RZ, -R23 ;  /* 0x000000ffff177224 */ /* 0x000fe400078e0a17 */
[----:B------:R-:W-:Y:S01]  /*1760*/  @!P4 IMAD.IADD R25, R25, 0x1, -R8 ;  /* 0x000000011919c824 */ /* 0x000fe200078e0a08 */
[C---:B------:R-:W-:Y:S01]  /*1770*/  ISETP.GT.U32.AND P4, PT, R8.reuse, R29, PT ;  /* 0x0000001d0800720c */ /* 0x040fe20003f84070 */
[----:B------:R-:W-:Y:S02]  /*1780*/  IMAD R31, R8, R23, R31 ;  /* 0x00000017081f7224 */ /* 0x000fe400078e021f */
[----:B------:R-:W-:-:S04]  /*1790*/  IMAD.HI.U32 R23, R10, R33, RZ ;  /* 0x000000210a177227 */ /* 0x000fc800078e00ff */
[----:B------:R-:W-:Y:S02]  /*17a0*/  IMAD.MOV R23, RZ, RZ, -R23 ;  /* 0x000000ffff177224 */ /* 0x000fe400078e0a17 */
[--C-:B------:R-:W-:Y:S01]  /*17b0*/  @!P2 IMAD.IADD R27, R27, 0x1, -R8.reuse ;  /* 0x000000011b1ba824 */ /* 0x100fe200078e0a08 */
[C---:B------:R-:W-:Y:S01]  /*17c0*/  ISETP.GT.U32.AND P2, PT, R8.reuse, R31, PT ;  /* 0x0000001f0800720c */ /* 0x040fe20003f44070 */
[C---:B------:R-:W-:Y:S02]  /*17d0*/  IMAD R33, R8.reuse, R23, R33 ;  /* 0x0000001708217224 */ /* 0x040fe400078e0221 */
[----:B------:R-:W-:Y:S01]  /*17e0*/  @!P4 IMAD.IADD R29, R29, 0x1, -R8 ;  /* 0x000000011d1dc824 */ /* 0x000fe200078e0a08 */
[----:B------:R-:W-:Y:S01]  /*17f0*/  ISETP.GT.U32.AND P4, PT, R8, R27, PT ;  /* 0x0000001b0800720c */ /* 0x000fe20003f84070 */
[----:B------:R-:W-:Y:S02]  /*1800*/  IMAD.MOV.U32 R23, RZ, RZ, R25 ;  /* 0x000000ffff177224 */ /* 0x000fe400078e0019 */
[----:B------:R-:W-:Y:S01]  /*1810*/  @!P1 IMAD.MOV R21, RZ, RZ, -R21 ;  /* 0x000000ffff159224 */ /* 0x000fe200078e0a15 */
[----:B------:R-:W-:Y:S01]  /*1820*/  ISETP.GE.AND P1, PT, R24, RZ, PT ;  /* 0x000000ff1800720c */ /* 0x000fe20003f26270 */
[----:B------:R-:W-:Y:S01]  /*1830*/  @!P5 IMAD.MOV R23, RZ, RZ, -R23 ;  /* 0x000000ffff17d224 */ /* 0x000fe200078e0a17 */
[----:B------:R-:W-:Y:S01]  /*1840*/  ISETP.GT.U32.AND P5, PT, R8, R29, PT ;  /* 0x0000001d0800720c */ /* 0x000fe20003fa4070 */
[----:B------:R-:W-:-:S04]  /*1850*/  IMAD.HI.U32 R24, R10, R39, RZ ;  /* 0x000000270a187227 */ /* 0x000fc800078e00ff */
[----:B------:R-:W-:Y:S02]  /*1860*/  IMAD.MOV R24, RZ, RZ, -R24 ;  /* 0x000000ffff187224 */ /* 0x000fe400078e0a18 */
[--C-:B------:R-:W-:Y:S02]  /*1870*/  @!P2 IMAD.IADD R31, R31, 0x1, -R8.reuse ;  /* 0x000000011f1fa824 */ /* 0x100fe400078e0a08 */
[C---:B------:R-:W-:Y:S02]  /*1880*/  IMAD R39, R8.reuse, R24, R39 ;  /* 0x0000001808277224 */ /* 0x040fe400078e0227 */
[--C-:B------:R-:W-:Y:S01]  /*1890*/  @!P4 IMAD.IADD R27, R27, 0x1, -R8.reuse ;  /* 0x000000011b1bc824 */ /* 0x100fe200078e0a08 */
[C---:B------:R-:W-:Y:S01]  /*18a0*/  ISETP.GT.U32.AND P2, PT, R8.reuse, R31, PT ;  /* 0x0000001f0800720c */ /* 0x040fe20003f44070 */
[----:B------:R-:W-:Y:S01]  /*18b0*/  @!P5 IMAD.IADD R29, R29, 0x1, -R8 ;  /* 0x000000011d1dd824 */ /* 0x000fe200078e0a08 */
[C---:B------:R-:W-:Y:S01]  /*18c0*/  ISETP.GT.U32.AND P4, PT, R8.reuse, R33, PT ;  /* 0x000000210800720c */ /* 0x040fe20003f84070 */
[C---:B------:R-:W-:Y:S01]  /*18d0*/  IMAD R41, R8.reuse, R26, R41 ;  /* 0x0000001a08297224 */ /* 0x040fe200078e0229 */
[----:B------:R-:W-:Y:S01]  /*18e0*/  ISETP.GT.U32.AND P5, PT, R8, R39, PT ;  /* 0x000000270800720c */ /* 0x000fe20003fa4070 */
[----:B------:R-:W-:Y:S01]  /*18f0*/  IMAD.HI.U32 R28, R10, R43, RZ ;  /* 0x0000002b0a1c7227 */ /* 0x000fe200078e00ff */
[----:B------:R-:W0:Y:S03]  /*1900*/  I2F.RP R26, R30 ;  /* 0x0000001e001a7306 */ /* 0x000e260000209400 */
[----:B------:R-:W-:-:S02]  /*1910*/  IMAD.MOV R28, RZ, RZ, -R28 ;  /* 0x000000ffff1c7224 */ /* 0x000fc400078e0a1c */
[----:B------:R-:W-:-:S04]  /*1920*/  IMAD.HI.U32 R24, R10, R45, RZ ;  /* 0x0000002d0a187227 */ /* 0x000fc800078e00ff */
[C---:B------:R-:W-:Y:S02]  /*1930*/  IMAD R43, R8.reuse, R28, R43 ;  /* 0x0000001c082b7224 */ /* 0x040fe400078e022b */
[--C-:B------:R-:W-:Y:S01]  /*1940*/  @!P2 IMAD.IADD R31, R31, 0x1, -R8.reuse ;  /* 0x000000011f1fa824 */ /* 0x100fe200078e0a08 */
[C---:B------:R-:W-:Y:S01]  /*1950*/  ISETP.GT.U32.AND P2, PT, R8.reuse, R41, PT ;  /* 0x000000290800720c */ /* 0x040fe20003f44070 */
[--C-:B------:R-:W-:Y:S01]  /*1960*/  @!P4 IMAD.IADD R33, R33, 0x1, -R8.reuse ;  /* 0x000000012121c824 */ /* 0x100fe200078e0a08 */
[C---:B------:R-:W-:Y:S01]  /*1970*/  ISETP.GT.U32.AND P4, PT, R8.reuse, R43, PT ;  /* 0x0000002b0800720c */ /* 0x040fe20003f84070 */
[----:B------:R-:W-:Y:S01]  /*1980*/  @!P5 IMAD.IADD R39, R39, 0x1, -R8 ;  /* 0x000000012727d824 */ /* 0x000fe200078e0a08 */
[----:B0-----:R-:W0:Y:S01]  /*1990*/  MUFU.RCP R26, R26 ;  /* 0x0000001a001a7308 */ /* 0x001e220000001000 */
[----:B------:R-:W-:Y:S01]  /*19a0*/  IMAD.MOV R28, RZ, RZ, -R24 ;  /* 0x000000ffff1c7224 */ /* 0x000fe200078e0a18 */
[----:B------:R-:W-:Y:S01]  /*19b0*/  ISETP.GT.U32.AND P5, PT, R8, R33, PT ;  /* 0x000000210800720c */ /* 0x000fe20003fa4070 */
[----:B------:R-:W-:-:S04]  /*19c0*/  IMAD.HI.U32 R24, R10, R47, RZ ;  /* 0x0000002f0a187227 */ /* 0x000fc800078e00ff */
[C---:B------:R-:W-:Y:S02]  /*19d0*/  IMAD R45, R8.reuse, R28, R45 ;  /* 0x0000001c082d7224 */ /* 0x040fe400078e022d */
[----:B------:R-:W-:Y:S02]  /*19e0*/  IMAD.MOV R28, RZ, RZ, -R24 ;  /* 0x000000ffff1c7224 */ /* 0x000fe400078e0a18 */
[----:B------:R-:W-:Y:S01]  /*19f0*/  @!P2 IMAD.IADD R41, R41, 0x1, -R8 ;  /* 0x000000012929a824 */ /* 0x000fe200078e0a08 */
[----:B------:R-:W-:Y:S01]  /*1a00*/  ISETP.GT.U32.AND P2, PT, R8, R39, PT ;  /* 0x000000270800720c */ /* 0x000fe20003f44070 */
[----:B------:R-:W-:Y:S01]  /*1a10*/  IMAD.HI.U32 R24, R10, R51, RZ ;  /* 0x000000330a187227 */ /* 0x000fe200078e00ff */
[----:B0-----:R-:W-:-:S03]  /*1a20*/  IADD3 R26, R26, 0xffffffe, RZ ;  /* 0x0ffffffe1a1a7810 */ /* 0x001fc60007ffe0ff */
[----:B------:R-:W-:-:S04]  /*1a30*/  IMAD.HI.U32 R25, R10, R49, RZ ;  /* 0x000000310a197227 */ /* 0x000fc800078e00ff */
[--C-:B------:R-:W-:Y:S01]  /*1a40*/  @!P4 IMAD.IADD R43, R43, 0x1, -R8.reuse ;  /* 0x000000012b2bc824 */ /* 0x100fe200078e0a08 */
[C---:B------:R-:W-:Y:S01]  /*1a50*/  ISETP.GT.U32.AND P4, PT, R8.reuse, R41, PT ;  /* 0x000000290800720c */ /* 0x040fe20003f84070 */
[----:B------:R-:W-:Y:S01]  /*1a60*/  @!P5 IMAD.IADD R33, R33, 0x1, -R8 ;  /* 0x000000012121d824 */ /* 0x000fe200078e0a08 */
[C---:B------:R-:W-:Y:S01]  /*1a70*/  ISETP.GT.U32.AND P5, PT, R8.reuse, R45, PT ;  /* 0x0000002d0800720c */ /* 0x040fe20003fa4070 */
[----:B------:R-:W-:Y:S02]  /*1a80*/  IMAD.MOV R24, RZ, RZ, -R24 ;  /* 0x000000ffff187224 */ /* 0x000fe400078e0a18 */
[C---:B------:R-:W-:Y:S01]  /*1a90*/  IMAD R47, R8.reuse, R28, R47 ;  /* 0x0000001c082f7224 */ /* 0x040fe200078e022f */
[----:B------:R-:W-:Y:S01]  /*1aa0*/  IADD3 R28, R9, 0x8, RZ ;  /* 0x00000008091c7810 */ /* 0x000fe20007ffe0ff */
[----:B------:R-:W-:Y:S02]  /*1ab0*/  IMAD.MOV R25, RZ, RZ, -R25 ;  /* 0x000000ffff197224 */ /* 0x000fe400078e0a19 */
[----:B------:R-:W-:Y:S01]  /*1ac0*/  @!P6 IMAD.MOV R27, RZ, RZ, -R27 ;  /* 0x000000ffff1be224 */ /* 0x000fe200078e0a1b */
[C---:B------:R-:W-:Y:S01]  /*1ad0*/  ISETP.GT.U32.AND P6, PT, R8.reuse, R43, PT ;  /* 0x0000002b0800720c */ /* 0x040fe20003fc4070 */
[----:B------:R-:W-:Y:S01]  /*1ae0*/  IMAD R51, R8, R24, R51 ;  /* 0x0000001808337224 */ /* 0x000fe200078e0233 */
[----:B------:R-:W-:Y:S01]  /*1af0*/  IABS R53, R28 ;  /* 0x0000001c00357213 */ /* 0x000fe20000000000 */
[----:B------:R-:W-:-:S04]  /*1b00*/  IMAD.HI.U32 R24, R10, R55, RZ ;  /* 0x000000370a187227 */ /* 0x000fc800078e00ff */
[C---:B------:R-:W-:Y:S02]  /*1b10*/  IMAD R49, R8.reuse, R25, R49 ;  /* 0x0000001908317224 */ /* 0x040fe400078e0231 */
[----:B------:R-:W0:Y:S01]  /*1b20*/  F2I.FTZ.U32.TRUNC.NTZ R25, R26 ;  /* 0x0000001a00197305 */ /* 0x000e22000021f000 */
[----:B------:R-:W-:Y:S02]  /*1b30*/  IMAD.MOV R24, RZ, RZ, -R24 ;  /* 0x000000ffff187224 */ /* 0x000fe400078e0a18 */
[----:B------:R-:W-:Y:S01]  /*1b40*/  @!P2 IMAD.IADD R39, R39, 0x1, -R8 ;  /* 0x000000012727a824 */ /* 0x000fe200078e0a08 */
[----:B------:R-:W-:Y:S01]  /*1b50*/  ISETP.GT.U32.AND P2, PT, R8, R47, PT ;  /* 0x0000002f0800720c */ /* 0x000fe20003f44070 */
[----:B------:R-:W-:-:S04]  /*1b60*/  IMAD.HI.U32 R10, R10, R53, RZ ;  /* 0x000000350a0a7227 */ /* 0x000fc800078e00ff */
[C---:B------:R-:W-:Y:S02]  /*1b70*/  IMAD R55, R8.reuse, R24, R55 ;  /* 0x0000001808377224 */ /* 0x040fe400078e0237 */
[--C-:B------:R-:W-:Y:S01]  /*1b80*/  @!P4 IMAD.IADD R41, R41, 0x1, -R8.reuse ;  /* 0x000000012929c824 */ /* 0x100fe200078e0a08 */
[C---:B------:R-:W-:Y:S01]  /*1b90*/  ISETP.GT.U32.AND P4, PT, R8.reuse, R49, PT ;  /* 0x000000310800720c */ /* 0x040fe20003f84070 */
[----:B------:R-:W-:Y:S01]  /*1ba0*/  @!P5 IMAD.IADD R45, R45, 0x1, -R8 ;  /* 0x000000012d2dd824 */ /* 0x000fe200078e0a08 */
[C---:B------:R-:W-:Y:S01]  /*1bb0*/  ISETP.GT.U32.AND P5, PT, R8.reuse, R51, PT ;  /* 0x000000330800720c */ /* 0x040fe20003fa4070 */
[----:B------:R-:W-:Y:S02]  /*1bc0*/  IMAD.MOV R10, RZ, RZ, -R10 ;  /* 0x000000ffff0a7224 */ /* 0x000fe400078e0a0a */
[----:B------:R-:W-:Y:S01]  /*1bd0*/  @!P6 IMAD.IADD R43, R43, 0x1, -R8 ;  /* 0x000000012b2be824 */ /* 0x000fe200078e0a08 */
[C---:B------:R-:W-:Y:S01]  /*1be0*/  ISETP.GT.U32.AND P6, PT, R8.reuse, R55, PT ;  /* 0x000000370800720c */ /* 0x040fe20003fc4070 */
[----:B------:R-:W-:-:S02]  /*1bf0*/  IMAD R53, R8, R10, R53 ;  /* 0x0000000a08357224 */ /* 0x000fc400078e0235 */
[--C-:B------:R-:W-:Y:S02]  /*1c00*/  @!P2 IMAD.IADD R47, R47, 0x1, -R8.reuse ;  /* 0x000000012f2fa824 */ /* 0x100fe400078e0a08 */
[----:B0-----:R-:W-:Y:S01]  /*1c10*/  IMAD.MOV R35, RZ, RZ, -R25 ;  /* 0x000000ffff237224 */ /* 0x001fe200078e0a19 */
[----:B------:R-:W-:Y:S01]  /*1c20*/  ISETP.GT.U32.AND P2, PT, R8, R53, PT ;  /* 0x000000350800720c */ /* 0x000fe20003f44070 */
[--C-:B------:R-:W-:Y:S01]  /*1c30*/  @!P4 IMAD.IADD R49, R49, 0x1, -R8.reuse ;  /* 0x000000013131c824 */ /* 0x100fe200078e0a08 */
[----:B------:R-:W-:Y:S01]  /*1c40*/  ISETP.GE.AND P4, PT, R32, RZ, PT ;  /* 0x000000ff2000720c */ /* 0x000fe20003f86270 */
[----:B------:R-:W-:Y:S01]  /*1c50*/  @!P5 IMAD.IADD R51, R51, 0x1, -R8 ;  /* 0x000000013333d824 */ /* 0x000fe200078e0a08 */
[----:B------:R-:W-:Y:S01]  /*1c60*/  ISETP.GE.AND P5, PT, R36, RZ, PT ;  /* 0x000000ff2400720c */ /* 0x000fe20003fa6270 */
[----:B------:R-:W-:Y:S02]  /*1c70*/  IMAD R35, R35, R30, RZ ;  /* 0x0000001e23237224 */ /* 0x000fe400078e02ff */
[----:B------:R-:W-:-:S02]  /*1c80*/  IMAD.MOV.U32 R24, RZ, RZ, RZ ;  /* 0x000000ffff187224 */ /* 0x000fc400078e00ff */
[----:B------:R-:W-:Y:S01]  /*1c90*/  @!P6 IMAD.IADD R55, R55, 0x1, -R8 ;  /* 0x000000013737e824 */ /* 0x000fe200078e0a08 */
[----:B------:R-:W-:Y:S01]  /*1ca0*/  ISETP.GE.AND P6, PT, R34, RZ, PT ;  /* 0x000000ff2200720c */ /* 0x000fe20003fc6270 */
[----:B------:R-:W-:Y:S01]  /*1cb0*/  IMAD.HI.U32 R24, R25, R35, R24 ;  /* 0x0000002319187227 */ /* 0x000fe200078e0018 */
[----:B------:R-:W-:-:S03]  /*1cc0*/  SHF.R.S32.HI R25, RZ, 0x1f, R0 ;  /* 0x0000001fff197819 */ /* 0x000fc60000011400 */
[----:B------:R-:W-:Y:S01]  /*1cd0*/  @!P2 IMAD.IADD R53, R53, 0x1, -R8 ;  /* 0x000000013535a824 */ /* 0x000fe200078e0a08 */
[----:B------:R-:W-:Y:S01]  /*1ce0*/  ISETP.GT.U32.AND P2, PT, R8, R47, PT ;  /* 0x0000002f0800720c */ /* 0x000fe20003f44070 */
[----:B------:R-:W-:Y:S01]  /*1cf0*/  IMAD.MOV.U32 R35, RZ, RZ, R31 ;  /* 0x000000ffff237224 */ /* 0x000fe200078e001f */
[----:B------:R-:W-:Y:S01]  /*1d00*/  LEA.HI R110, R25, R0, RZ, 0x5 ;  /* 0x00000000196e7211 */ /* 0x000fe200078f28ff */
[----:B------:R-:W-:Y:S01]  /*1d10*/  IMAD.MOV.U32 R37, RZ, RZ, R33 ;  /* 0x000000ffff257224 */ /* 0x000fe200078e0021 */
[----:B------:R-:W-:Y:S01]  /*1d20*/  SHF.R.U32.HI R0, RZ, 0x2, R125 ;  /* 0x00000002ff007819 */ /* 0x000fe2000001167d */
[----:B------:R-:W-:Y:S01]  /*1d30*/  IMAD.HI.U32 R24, R24, R57, RZ ;  /* 0x0000003918187227 */ /* 0x000fe200078e00ff */
[----:B------:R-:W-:Y:S02]  /*1d40*/  SHF.R.S32.HI R110, RZ, 0x5, R110 ;  /* 0x00000005ff6e7819 */ /* 0x000fe4000001146e */
[----:B------:R-:W-:Y:S01]  /*1d50*/  LOP3.LUT R109, R109, 0x30, R0, 0x78, !PT ;  /* 0x000000306d6d7812 */ /* 0x000fe200078e7800 */
[----:B------:R-:W-:Y:S01]  /*1d60*/  @!P0 IMAD.MOV R29, RZ, RZ, -R29 ;  /* 0x000000ffff1d8224 */ /* 0x000fe200078e0a1d */
[C---:B------:R-:W-:Y:S01]  /*1d70*/  ISETP.GT.U32.AND P0, PT, R8.reuse, R45, PT ;  /* 0x0000002d0800720c */ /* 0x040fe20003f04070 */
[----:B------:R-:W-:Y:S01]  /*1d80*/  @!P3 IMAD.MOV R35, RZ, RZ, -R35 ;  /* 0x000000ffff23b224 */ /* 0x000fe200078e0a23 */
[C---:B------:R-:W-:Y:S01]  /*1d90*/  ISETP.GT.U32.AND P3, PT, R8.reuse, R55, PT ;  /* 0x000000370800720c */ /* 0x040fe20003f64070 */
[----:B------:R-:W-:Y:S01]  /*1da0*/  @!P1 IMAD.MOV R37, RZ, RZ, -R37 ;  /* 0x000000ffff259224 */ /* 0x000fe200078e0a25 */
[C---:B------:R-:W-:Y:S01]  /*1db0*/  ISETP.GT.U32.AND P1, PT, R8.reuse, R49, PT ;  /* 0x000000310800720c */ /* 0x040fe20003f24070 */
[----:B------:R-:W-:Y:S01]  /*1dc0*/  @!P4 IMAD.MOV R39, RZ, RZ, -R39 ;  /* 0x000000ffff27c224 */ /* 0x000fe200078e0a27 */
[C---:B------:R-:W-:Y:S01]  /*1dd0*/  ISETP.GT.U32.AND P4, PT, R8.reuse, R51, PT ;  /* 0x000000330800720c */ /* 0x040fe20003f84070 */
[----:B------:R-:W-:Y:S01]  /*1de0*/  @!P5 IMAD.MOV R43, RZ, RZ, -R43 ;  /* 0x000000ffff2bd224 */ /* 0x000fe200078e0a2b */
[----:B------:R-:W-:Y:S01]  /*1df0*/  ISETP.GT.U32.AND P5, PT, R8, R53, PT ;  /* 0x000000350800720c */ /* 0x000fe20003fa4070 */
[----:B------:R-:W-:Y:S01]  /*1e00*/  IMAD.MOV R24, RZ, RZ, -R24 ;  /* 0x000000ffff187224 */ /* 0x000fe200078e0a18 */
[----:B------:R-:W-:Y:S01]  /*1e10*/  LOP3.LUT R0, RZ, c[0x0][0x17c], RZ, 0x33, !PT ;  /* 0x00005f00ff007a12 */ /* 0x000fe200078e33ff */
[----:B------:R-:W-:Y:S01]  /*1e20*/  @!P6 IMAD.MOV R41, RZ, RZ, -R41 ;  /* 0x000000ffff29e224 */ /* 0x000fe200078e0a29 */
[----:B------:R-:W-:Y:S01]  /*1e30*/  ISETP.GE.AND P6, PT, R9, RZ, PT ;  /* 0x000000ff0900720c */ /* 0x000fe20003fc6270 */
[----:B------:R-:W-:-:S02]  /*1e40*/  IMAD R9, R30, R24, R57 ;  /* 0x000000181e097224 */ /* 0x000fc400078e0239 */
[--C-:B------:R-:W-:Y:S02]  /*1e50*/  @!P2 IMAD.IADD R47, R47, 0x1, -R8.reuse ;  /* 0x000000012f2fa824 */ /* 0x100fe400078e0a08 */
[--C-:B------:R-:W-:Y:S01]  /*1e60*/  @!P0 IMAD.IADD R45, R45, 0x1, -R8.reuse ;  /* 0x000000012d2d8824 */ /* 0x100fe200078e0a08 */
[----:B------:R-:W-:Y:S01]  /*1e70*/  ISETP.GT.U32.AND P2, PT, R30, R9, PT ;  /* 0x000000091e00720c */ /* 0x000fe20003f44070 */
[--C-:B------:R-:W-:Y:S01]  /*1e80*/  @!P1 IMAD.IADD R49, R49, 0x1, -R8.reuse ;  /* 0x0000000131319824 */ /* 0x100fe200078e0a08 */
[----:B------:R-:W-:Y:S01]  /*1e90*/  ISETP.GE.AND P0, PT, R38, RZ, PT ;  /* 0x000000ff2600720c */ /* 0x000fe20003f06270 */
[--C-:B------:R-:W-:Y:S01]  /*1ea0*/  @!P3 IMAD.IADD R55, R55, 0x1, -R8.reuse ;  /* 0x000000013737b824 */ /* 0x100fe200078e0a08 */
[----:B------:R-:W-:Y:S01]  /*1eb0*/  ISETP.GE.AND P1, PT, R40, RZ, PT ;  /* 0x000000ff2800720c */ /* 0x000fe20003f26270 */
[--C-:B------:R-:W-:Y:S01]  /*1ec0*/  @!P4 IMAD.IADD R51, R51, 0x1, -R8.reuse ;  /* 0x000000013333c824 */ /* 0x100fe200078e0a08 */
[----:B------:R-:W-:Y:S01]  /*1ed0*/  ISETP.GE.AND P3, PT, R42, RZ, PT ;  /* 0x000000ff2a00720c */ /* 0x000fe20003f66270 */
[----:B------:R-:W-:Y:S01]  /*1ee0*/  @!P5 IMAD.IADD R53, R53, 0x1, -R8 ;  /* 0x000000013535d824 */ /* 0x000fe200078e0a08 */
[----:B------:R-:W-:Y:S01]  /*1ef0*/  ISETP.GE.AND P4, PT, R44, RZ, PT ;  /* 0x000000ff2c00720c */ /* 0x000fe20003f86270 */
[C---:B------:R-:W-:Y:S01]  /*1f00*/  IMAD.SHL.U32 R24, R125.reuse, 0x40, RZ ;  /* 0x000000407d187824 */ /* 0x040fe200078e00ff */
[----:B------:R-:W-:Y:S01]  /*1f10*/  ISETP.GE.AND P5, PT, R28, RZ, PT ;  /* 0x000000ff1c00720c */ /* 0x000fe20003fa6270 */
[C---:B------:R-:W-:Y:S01]  /*1f20*/  IMAD.SHL.U32 R26, R125.reuse, 0x8, RZ ;  /* 0x000000087d1a7824 */ /* 0x040fe200078e00ff */
[----:B------:R-:W-:Y:S01]  /*1f30*/  SHF.R.S32.HI R8, RZ, 0x2, R125 ;  /* 0x00000002ff087819 */ /* 0x000fe2000001147d */
[----:B------:R-:W-:Y:S01]  /*1f40*/  IMAD.SHL.U32 R10, R125, 0x10, RZ ;  /* 0x000000107d0a7824 */ /* 0x000fe200078e00ff */
[----:B------:R-:W-:Y:S01]  /*1f50*/  LOP3.LUT R24, R24, 0x1c0, RZ, 0xc0, !PT ;  /* 0x000001c018187812 */ /* 0x000fe200078ec0ff */
[----:B------:R-:W-:Y:S01]  /*1f60*/  @!P2 IMAD.IADD R9, R9, 0x1, -R30 ;  /* 0x000000010909a824 */ /* 0x000fe200078e0a1e */
[----:B------:R-:W-:Y:S01]  /*1f70*/  SGXT R8, R8, 0x1 ;  /* 0x000000010808781a */ /* 0x000fe20000000200 */
[----:B------:R-:W-:Y:S01]  /*1f80*/  @!P0 IMAD.MOV R45, RZ, RZ, -R45 ;  /* 0x000000ffff2d8224 */ /* 0x000fe200078e0a2d */
[----:B------:R-:W-:Y:S01]  /*1f90*/  LOP3.LUT R26, R26, 0x30, R119, 0x48, !PT ;  /* 0x000000301a1a7812 */ /* 0x000fe200078e4877 */
[----:B------:R-:W-:Y:S01]  /*1fa0*/  IMAD R31, R46, 0x10, R24 ;  /* 0x000000102e1f7824 */ /* 0x000fe200078e0218 */
[----:B------:R-:W-:Y:S01]  /*1fb0*/  LOP3.LUT R8, R121, 0x90, R8, 0xf8, !PT ;  /* 0x0000009079087812 */ /* 0x000fe200078ef808 */
[----:B------:R-:W-:Y:S01]  /*1fc0*/  @!P1 IMAD.MOV R47, RZ, RZ, -R47 ;  /* 0x000000ffff2f9224 */ /* 0x000fe200078e0a2f */
[----:B------:R-:W-:Y:S01]  /*1fd0*/  LOP3.LUT R10, R10, 0x100, RZ, 0xc0, !PT ;  /* 0x000001000a0a7812 */ /* 0x000fe200078ec0ff */
[----:B------:R-:W-:Y:S01]  /*1fe0*/  @!P3 IMAD.MOV R49, RZ, RZ, -R49 ;  /* 0x000000ffff31b224 */ /* 0x000fe200078e0a31 */
[----:B------:R-:W-:Y:S01]  /*1ff0*/  LOP3.LUT R25, R8, 0x10, R119, 0x78, !PT ;  /* 0x0000001008197812 */ /* 0x000fe200078e7877 */
[----:B------:R-:W-:Y:S01]  /*2000*/  @!P6 IMAD.MOV R55, RZ, RZ, -R55 ;  /* 0x000000ffff37e224 */ /* 0x000fe200078e0a37 */
[----:B------:R-:W-:Y:S01]  /*2010*/  ISETP.NE.AND P0, PT, RZ, c[0x0][0x17c], PT ;  /* 0x00005f00ff007a0c */ /* 0x000fe20003f05270 */
[----:B------:R-:W-:Y:S01]  /*2020*/  @!P4 IMAD.MOV R51, RZ, RZ, -R51 ;  /* 0x000000ffff33c224 */ /* 0x000fe200078e0a33 */
[----:B------:R-:W-:Y:S01]  /*2030*/  ISETP.GT.U32.AND P2, PT, R30, R9, PT ;  /* 0x000000091e00720c */ /* 0x000fe20003f44070 */
[----:B------:R-:W-:Y:S01]  /*2040*/  @!P5 IMAD.MOV R53, RZ, RZ, -R53 ;  /* 0x000000ffff35d224 */ /* 0x000fe200078e0a35 */
[----:B------:R-:W-:Y:S01]  /*2050*/  SEL R33, R0, R23, !P0 ;  /* 0x0000001700217207 */ /* 0x000fe20004000000 */
[----:B------:R-:W-:Y:S01]  /*2060*/  IMAD.IADD R108, R26, 0x1, R31 ;  /* 0x000000011a6c7824 */ /* 0x000fe200078e021f */
[----:B------:R-:W-:Y:S01]  /*2070*/  SEL R31, R0, R27, !P0 ;  /* 0x0000001b001f7207 */ /* 0x000fe20004000000 */
[----:B------:R-:W-:Y:S01]  /*2080*/  IMAD.IADD R112, R10, 0x1, R25 ;  /* 0x000000010a707824 */ /* 0x000fe200078e0219 */
[C---:B------:R-:W-:Y:S01]  /*2090*/  SEL R2, R0.reuse, R2, !P0 ;  /* 0x0000000200027207 */ /* 0x040fe20004000000 */
[----:B------:R-:W-:Y:S01]  /*20a0*/  IMAD R33, R33, c[0x0][0x190], RZ ;  /* 0x0000640021217a24 */ /* 0x000fe200078e02ff */
[C---:B------:R-:W-:Y:S01]  /*20b0*/  SEL R3, R0.reuse, R3, !P0 ;  /* 0x0000000300037207 */ /* 0x040fe20004000000 */
[----:B------:R-:W-:Y:S01]  /*20c0*/  IMAD R31, R31, c[0x0][0x190], RZ ;  /* 0x000064001f1f7a24 */ /* 0x000fe200078e02ff */
[----:B------:R-:W-:Y:S01]  /*20d0*/  SEL R4, R0, R4, !P0 ;  /* 0x0000000400047207 */ /* 0x000fe20004000000 */
[----:B------:R-:W-:Y:S01]  /*20e0*/  IMAD R106, R2, c[0x0][0x190], RZ ;  /* 0x00006400026a7a24 */ /* 0x000fe200078e02ff */
[C---:B------:R-:W-:Y:S01]  /*20f0*/  SEL R5, R0.reuse, R5, !P0 ;  /* 0x0000000500057207 */ /* 0x040fe20004000000 */
[----:B------:R-:W-:Y:S01]  /*2100*/  @!P2 IMAD.IADD R9, R9, 0x1, -R30 ;  /* 0x000000010909a824 */ /* 0x000fe200078e0a1e */
[----:B------:R-:W-:Y:S01]  /*2110*/  SEL R7, R0, R7, !P0 ;  /* 0x0000000700077207 */ /* 0x000fe20004000000 */
[----:B------:R-:W-:Y:S01]  /*2120*/  IMAD R102, R4, c[0x0][0x190], RZ ;  /* 0x0000640004667a24 */ /* 0x000fe200078e02ff */
[C---:B------:R-:W-:Y:S01]  /*2130*/  SEL R6, R0.reuse, R6, !P0 ;  /* 0x0000000600067207 */ /* 0x040fe20004000000 */
[----:B------:R-:W-:Y:S01]  /*2140*/  IMAD R100, R5, c[0x0][0x190], RZ ;  /* 0x0000640005647a24 */ /* 0x000fe200078e02ff */
[C---:B------:R-:W-:Y:S01]  /*2150*/  SEL R11, R0.reuse, R11, !P0 ;  /* 0x0000000b000b7207 */ /* 0x040fe20004000000 */
[----:B------:R-:W-:Y:S01]  /*2160*/  IMAD R7, R7, c[0x0][0x190], RZ ;  /* 0x0000640007077a24 */ /* 0x000fe200078e02ff */
[----:B------:R-:W-:Y:S01]  /*2170*/  SEL R12, R0, R12, !P0 ;  /* 0x0000000c000c7207 */ /* 0x000fe20004000000 */
        /* <DEDUP_REMOVED lines=35> */
[----:B------:R-:W-:Y:S01]  /*23b0*/  SEL R47, R0, R47, !P0 ;  /* 0x0000002f002f7207 */ /* 0x000fe20004000000 */
[----:B------:R-:W-:Y:S01]  /*23c0*/  IMAD R21, R8, c[0x0][0x190], RZ ;  /* 0x0000640008157a24 */ /* 0x000fe200078e02ff */
        /* <DEDUP_REMOVED lines=8> */
[----:B------:R-:W-:Y:S01]  /*2450*/  ISETP.GE.AND P1, PT, R120, RZ, PT ;  /* 0x000000ff7800720c */ /* 0x000fe20003f26270 */
[----:B------:R-:W-:Y:S01]  /*2460*/  IMAD R11, R51, c[0x0][0x190], RZ ;  /* 0x00006400330b7a24 */ /* 0x000fe200078e02ff */
[----:B------:R-:W-:Y:S01]  /*2470*/  ISETP.NE.AND P0, PT, RZ, c[0x0][0x178], PT ;  /* 0x00005e00ff007a0c */ /* 0x000fe20003f05270 */
[----:B------:R-:W-:Y:S01]  /*2480*/  IMAD R4, R53, c[0x0][0x190], RZ ;  /* 0x0000640035047a24 */ /* 0x000fe200078e02ff */
[----:B------:R-:W-:Y:S01]  /*2490*/  LEA R116, P2, R115, c[0x0][0x160], 0x1 ;  /* 0x0000580073747a11 */ /* 0x000fe200078408ff */
[----:B------:R-:W-:Y:S01]  /*24a0*/  IMAD R5, R55, c[0x0][0x190], RZ ;  /* 0x0000640037057a24 */ /* 0x000fe200078e02ff */
[----:B------:R-:W-:Y:S01]  /*24b0*/  LEA R118, P3, R117, c[0x0][0x160], 0x1 ;  /* 0x0000580075767a11 */ /* 0x000fe200078608ff */
[----:B------:R-:W-:Y:S01]  /*24c0*/  IMAD R0, R124, c[0x0][0x18c], RZ ;  /* 0x000063007c007a24 */ /* 0x000fe200078e02ff */
[C---:B------:R-:W-:Y:S01]  /*24d0*/  LEA R107, P4, R106.reuse, c[0x0][0x168], 0x1 ;  /* 0x00005a006a6b7a11 */ /* 0x040fe200078808ff */
[----:B------:R-:W-:Y:S01]  /*24e0*/  CS2R R40, SRZ ;  /* 0x0000000000287805 */ /* 0x000fe2000001ff00 */
[----:B------:R-:W-:Y:S01]  /*24f0*/  LEA.HI.X.SX32 R115, R115, c[0x0][0x164], 0x1, P2 ;  /* 0x0000590073737a11 */ /* 0x000fe200010f0eff */
[----:B------:R-:W-:Y:S01]  /*2500*/  CS2R R42, SRZ ;  /* 0x00000000002a7805 */ /* 0x000fe2000001ff00 */
[----:B------:R-:W-:Y:S01]  /*2510*/  LEA.HI.X.SX32 R117, R117, c[0x0][0x164], 0x1, P3 ;  /* 0x0000590075757a11 */ /* 0x000fe200018f0eff */
[----:B------:R-:W-:Y:S01]  /*2520*/  @!P1 IMAD.MOV R9, RZ, RZ, -R9 ;  /* 0x000000ffff099224 */ /* 0x000fe200078e0a09 */
[----:B------:R-:W-:-:S02]  /*2530*/  LEA.HI.X.SX32 R106, R106, c[0x0][0x16c], 0x1, P4 ;  /* 0x00005b006a6a7a11 */ /* 0x000fc400020f0eff */
[----:B------:R-:W-:Y:S02]  /*2540*/  @!P0 LOP3.LUT R9, RZ, c[0x0][0x178], RZ, 0x33, !PT ;  /* 0x00005e00ff098a12 */ /* 0x000fe400078e33ff */
[----:B------:R-:W-:Y:S02]  /*2550*/  LEA R103, P3, R102, c[0x0][0x168], 0x1 ;  /* 0x00005a0066677a11 */ /* 0x000fe400078608ff */
[----:B------:R-:W-:Y:S01]  /*2560*/  LEA R101, P1, R100, c[0x0][0x168], 0x1 ;  /* 0x00005a0064657a11 */ /* 0x000fe200078208ff */
[----:B------:R-:W-:Y:S01]  /*2570*/  IMAD R2, R9, c[0x0][0x184], RZ ;  /* 0x0000610009027a24 */ /* 0x000fe200078e02ff */
[----:B------:R-:W-:Y:S02]  /*2580*/  LEA R99, P0, R7, c[0x0][0x168], 0x1 ;  /* 0x00005a0007637a11 */ /* 0x000fe400078008ff */
[----:B------:R-:W-:Y:S02]  /*2590*/  LEA R97, P2, R6, c[0x0][0x168], 0x1 ;  /* 0x00005a0006617a11 */ /* 0x000fe400078408ff */
[----:B------:R-:W-:-:S02]  /*25a0*/  LEA R95, P5, R94, c[0x0][0x168], 0x1 ;  /* 0x00005a005e5f7a11 */ /* 0x000fc400078a08ff */
[----:B------:R-:W-:Y:S02]  /*25b0*/  LEA R93, P4, R12, c[0x0][0x168], 0x1 ;  /* 0x00005a000c5d7a11 */ /* 0x000fe400078808ff */
[----:B------:R-:W-:Y:S02]  /*25c0*/  SHF.R.S32.HI R24, RZ, 0x6, R125 ;  /* 0x00000006ff187819 */ /* 0x000fe4000001147d */
[----:B------:R-:W-:Y:S02]  /*25d0*/  LEA.HI.X.SX32 R102, R102, c[0x0][0x16c], 0x1, P3 ;  /* 0x00005b0066667a11 */ /* 0x000fe400018f0eff */
[----:B------:R-:W-:Y:S02]  /*25e0*/  LEA.HI.X.SX32 R100, R100, c[0x0][0x16c], 0x1, P1 ;  /* 0x00005b0064647a11 */ /* 0x000fe400008f0eff */
[----:B------:R-:W-:Y:S02]  /*25f0*/  LEA.HI.X.SX32 R98, R7, c[0x0][0x16c], 0x1, P0 ;  /* 0x00005b0007627a11 */ /* 0x000fe400000f0eff */
[----:B------:R-:W-:-:S02]  /*2600*/  LEA.HI.X.SX32 R96, R6, c[0x0][0x16c], 0x1, P2 ;  /* 0x00005b0006607a11 */ /* 0x000fc400010f0eff */
[----:B------:R-:W-:Y:S02]  /*2610*/  LEA.HI.X.SX32 R94, R94, c[0x0][0x16c], 0x1, P5 ;  /* 0x00005b005e5e7a11 */ /* 0x000fe400028f0eff */
[----:B------:R-:W-:Y:S02]  /*2620*/  LEA.HI.X.SX32 R92, R12, c[0x0][0x16c], 0x1, P4 ;  /* 0x00005b000c5c7a11 */ /* 0x000fe400020f0eff */
[----:B------:R-:W-:Y:S02]  /*2630*/  LEA R91, P3, R90, c[0x0][0x168], 0x1 ;  /* 0x00005a005a5b7a11 */ /* 0x000fe400078608ff */
[----:B------:R-:W-:Y:S02]  /*2640*/  LEA R89, P1, R14, c[0x0][0x168], 0x1 ;  /* 0x00005a000e597a11 */ /* 0x000fe400078208ff */
[----:B------:R-:W-:Y:S02]  /*2650*/  LEA R87, P0, R86, c[0x0][0x168], 0x1 ;  /* 0x00005a0056577a11 */ /* 0x000fe400078008ff */
[----:B------:R-:W-:-:S02]  /*2660*/  LEA R84, P2, R16, c[0x0][0x168], 0x1 ;  /* 0x00005a0010547a11 */ /* 0x000fc400078408ff */
[----:B------:R-:W-:Y:S02]  /*2670*/  LEA R83, P5, R82, c[0x0][0x168], 0x1 ;  /* 0x00005a0052537a11 */ /* 0x000fe400078a08ff */
[----:B------:R-:W-:Y:S02]  /*2680*/  LEA R81, P4, R18, c[0x0][0x168], 0x1 ;  /* 0x00005a0012517a11 */ /* 0x000fe400078808ff */
[----:B------:R-:W-:Y:S02]  /*2690*/  SGXT R24, R24, 0x1 ;  /* 0x000000011818781a */ /* 0x000fe40000000200 */
[----:B------:R-:W-:Y:S02]  /*26a0*/  LEA.HI.X.SX32 R90, R90, c[0x0][0x16c], 0x1, P3 ;  /* 0x00005b005a5a7a11 */ /* 0x000fe400018f0eff */
[----:B------:R-:W-:Y:S02]  /*26b0*/  LEA.HI.X.SX32 R88, R14, c[0x0][0x16c], 0x1, P1 ;  /* 0x00005b000e587a11 */ /* 0x000fe400008f0eff */
[----:B------:R-:W-:-:S02]  /*26c0*/  LEA.HI.X.SX32 R86, R86, c[0x0][0x16c], 0x1, P0 ;  /* 0x00005b0056567a11 */ /* 0x000fc400000f0eff */
[----:B------:R-:W-:Y:S02]  /*26d0*/  LEA.HI.X.SX32 R85, R16, c[0x0][0x16c], 0x1, P2 ;  /* 0x00005b0010557a11 */ /* 0x000fe400010f0eff */
[----:B------:R-:W-:Y:S02]  /*26e0*/  LEA.HI.X.SX32 R82, R82, c[0x0][0x16c], 0x1, P5 ;  /* 0x00005b0052527a11 */ /* 0x000fe400028f0eff */
[----:B------:R-:W-:Y:S02]  /*26f0*/  LEA.HI.X.SX32 R80, R18, c[0x0][0x16c], 0x1, P4 ;  /* 0x00005b0012507a11 */ /* 0x000fe400020f0eff */
[----:B------:R-:W-:Y:S02]  /*2700*/  LOP3.LUT R24, R24, 0x90, RZ, 0xc0, !PT ;  /* 0x0000009018187812 */ /* 0x000fe400078ec0ff */
[----:B------:R-:W-:Y:S02]  /*2710*/  LEA R79, P3, R78, c[0x0][0x168], 0x1 ;  /* 0x00005a004e4f7a11 */ /* 0x000fe400078608ff */
[----:B------:R-:W-:-:S02]  /*2720*/  LEA R77, P1, R20, c[0x0][0x168], 0x1 ;  /* 0x00005a00144d7a11 */ /* 0x000fc400078208ff */
[----:B------:R-:W-:Y:S02]  /*2730*/  LEA R36, P0, R37, c[0x0][0x168], 0x1 ;  /* 0x00005a0025247a11 */ /* 0x000fe400078008ff */
[----:B------:R-:W-:Y:S02]  /*2740*/  LEA R34, P2, R22, c[0x0][0x168], 0x1 ;  /* 0x00005a0016227a11 */ /* 0x000fe400078408ff */
[----:B------:R-:W-:Y:S02]  /*2750*/  LEA R32, P5, R33, c[0x0][0x168], 0x1 ;  /* 0x00005a0021207a11 */ /* 0x000fe400078a08ff */
[----:B------:R-:W-:Y:S02]  /*2760*/  LEA R30, P4, R31, c[0x0][0x168], 0x1 ;  /* 0x00005a001f1e7a11 */ /* 0x000fe400078808ff */
[----:B------:R-:W-:Y:S02]  /*2770*/  LOP3.LUT R113, R24, 0x17e, R119, 0x78, !PT ;  /* 0x0000017e18717812 */ /* 0x000fe400078e7877 */
[----:B------:R-:W-:-:S02]  /*2780*/  LEA.HI.X.SX32 R78, R78, c[0x0][0x16c], 0x1, P3 ;  /* 0x00005b004e4e7a11 */ /* 0x000fc400018f0eff */
[----:B------:R-:W-:Y:S02]  /*2790*/  LEA.HI.X.SX32 R76, R20, c[0x0][0x16c], 0x1, P1 ;  /* 0x00005b00144c7a11 */ /* 0x000fe400008f0eff */
[----:B------:R-:W-:Y:S02]  /*27a0*/  LEA.HI.X.SX32 R37, R37, c[0x0][0x16c], 0x1, P0 ;  /* 0x00005b0025257a11 */ /* 0x000fe400000f0eff */
[----:B------:R-:W-:Y:S02]  /*27b0*/  LEA.HI.X.SX32 R35, R22, c[0x0][0x16c], 0x1, P2 ;  /* 0x00005b0016237a11 */ /* 0x000fe400010f0eff */
[----:B------:R-:W-:Y:S02]  /*27c0*/  LEA.HI.X.SX32 R33, R33, c[0x0][0x16c], 0x1, P5 ;  /* 0x00005b0021217a11 */ /* 0x000fe400028f0eff */
[----:B------:R-:W-:Y:S02]  /*27d0*/  LEA.HI.X.SX32 R31, R31, c[0x0][0x16c], 0x1, P4 ;  /* 0x00005b001f1f7a11 */ /* 0x000fe400020f0eff */
[----:B------:R-:W-:-:S02]  /*27e0*/  LEA R28, P3, R29, c[0x0][0x168], 0x1 ;  /* 0x00005a001d1c7a11 */ /* 0x000fc400078608ff */
[----:B------:R-:W-:Y:S02]  /*27f0*/  LEA R26, P1, R27, c[0x0][0x168], 0x1 ;  /* 0x00005a001b1a7a11 */ /* 0x000fe400078208ff */
[----:B------:R-:W-:Y:S02]  /*2800*/  LEA R24, P0, R25, c[0x0][0x168], 0x1 ;  /* 0x00005a0019187a11 */ /* 0x000fe400078008ff */
[----:B------:R-:W-:Y:S02]  /*2810*/  LEA R22, P2, R23, c[0x0][0x168], 0x1 ;  /* 0x00005a0017167a11 */ /* 0x000fe400078408ff */
[----:B------:R-:W-:Y:S02]  /*2820*/  LEA R20, P5, R21, c[0x0][0x168], 0x1 ;  /* 0x00005a0015147a11 */ /* 0x000fe400078a08ff */
[----:B------:R-:W-:Y:S02]  /*2830*/  LEA R18, P4, R19, c[0x0][0x168], 0x1 ;  /* 0x00005a0013127a11 */ /* 0x000fe400078808ff */
[----:B------:R-:W-:-:S02]  /*2840*/  LEA R105, P6, R3, c[0x0][0x168], 0x1 ;  /* 0x00005a0003697a11 */ /* 0x000fc400078c08ff */
[----:B------:R-:W-:Y:S02]  /*2850*/  LEA.HI.X.SX32 R29, R29, c[0x0][0x16c], 0x1, P3 ;  /* 0x00005b001d1d7a11 */ /* 0x000fe400018f0eff */
[----:B------:R-:W-:Y:S02]  /*2860*/  LEA.HI.X.SX32 R27, R27, c[0x0][0x16c], 0x1, P1 ;  /* 0x00005b001b1b7a11 */ /* 0x000fe400008f0eff */
[----:B------:R-:W-:Y:S02]  /*2870*/  LEA.HI.X.SX32 R25, R25, c[0x0][0x16c], 0x1, P0 ;  /* 0x00005b0019197a11 */ /* 0x000fe400000f0eff */
[----:B------:R-:W-:Y:S02]  /*2880*/  LEA.HI.X.SX32 R23, R23, c[0x0][0x16c], 0x1, P2 ;  /* 0x00005b0017177a11 */ /* 0x000fe400010f0eff */
[----:B------:R-:W-:Y:S02]  /*2890*/  LEA.HI.X.SX32 R21, R21, c[0x0][0x16c], 0x1, P5 ;  /* 0x00005b0015157a11 */ /* 0x000fe400028f0eff */
[----:B------:R-:W-:-:S02]  /*28a0*/  LEA.HI.X.SX32 R19, R19, c[0x0][0x16c], 0x1, P4 ;  /* 0x00005b0013137a11 */ /* 0x000fc400020f0eff */
[----:B------:R-:W-:Y:S02]  /*28b0*/  LEA R16, P3, R17, c[0x0][0x168], 0x1 ;  /* 0x00005a0011107a11 */ /* 0x000fe400078608ff */
[----:B------:R-:W-:Y:S02]  /*28c0*/  LEA R14, P1, R15, c[0x0][0x168], 0x1 ;  /* 0x00005a000f0e7a11 */ /* 0x000fe400078208ff */
[----:B------:R-:W-:Y:S02]  /*28d0*/  LEA R12, P0, R13, c[0x0][0x168], 0x1 ;  /* 0x00005a000d0c7a11 */ /* 0x000fe400078008ff */
[----:B------:R-:W-:Y:S02]  /*28e0*/  LEA R10, P2, R11, c[0x0][0x168], 0x1 ;  /* 0x00005a000b0a7a11 */ /* 0x000fe400078408ff */
[----:B------:R-:W-:Y:S02]  /*28f0*/  LEA R8, P5, R4, c[0x0][0x168], 0x1 ;  /* 0x00005a0004087a11 */ /* 0x000fe400078a08ff */
[----:B------:R-:W-:-:S02]  /*2900*/  LEA R9, P4, R5, c[0x0][0x168], 0x1 ;  /* 0x00005a0005097a11 */ /* 0x000fc400078808ff */
[----:B------:R-:W-:Y:S01]  /*2910*/  LEA.HI.X.SX32 R104, R3, c[0x0][0x16c], 0x1, P6 ;  /* 0x00005b0003687a11 */ /* 0x000fe200030f0eff */
[----:B------:R-:W-:Y:S01]  /*2920*/  IMAD.WIDE R2, R2, 0x2, RZ ;  /* 0x0000000202027825 */ /* 0x000fe200078e02ff */
[----:B------:R-:W-:Y:S02]  /*2930*/  LEA.HI.X.SX32 R17, R17, c[0x0][0x16c], 0x1, P3 ;  /* 0x00005b0011117a11 */ /* 0x000fe400018f0eff */
[----:B------:R-:W-:Y:S02]  /*2940*/  LEA.HI.X.SX32 R15, R15, c[0x0][0x16c], 0x1, P1 ;  /* 0x00005b000f0f7a11 */ /* 0x000fe400008f0eff */
[----:B------:R-:W-:Y:S02]  /*2950*/  LEA.HI.X.SX32 R13, R13, c[0x0][0x16c], 0x1, P0 ;  /* 0x00005b000d0d7a11 */ /* 0x000fe400000f0eff */
[----:B------:R-:W-:Y:S02]  /*2960*/  LEA.HI.X.SX32 R11, R11, c[0x0][0x16c], 0x1, P2 ;  /* 0x00005b000b0b7a11 */ /* 0x000fe400010f0eff */
[----:B------:R-:W-:-:S02]  /*2970*/  LEA.HI.X.SX32 R45, R4, c[0x0][0x16c], 0x1, P5 ;  /* 0x00005b00042d7a11 */ /* 0x000fc400028f0eff */
[----:B------:R-:W-:Y:S02]  /*2980*/  LEA.HI.X.SX32 R38, R5, c[0x0][0x16c], 0x1, P4 ;  /* 0x00005b0005267a11 */ /* 0x000fe400020f0eff */
.L_x_3:
[----:B------:R-:W-:Y:S02]  /*2990*/  ISETP.GE.AND P0, PT, R122, UR4, PT ;  /* 0x000000047a007c0c */ /* 0x000fe4000bf06270 */
[C---:B------:R-:W-:Y:S02]  /*29a0*/  IADD3 R6, P1, R2.reuse, R118, RZ ;  /* 0x0000007602067210 */ /* 0x040fe40007f3e0ff */
[----:B------:R-:W-:Y:S02]  /*29b0*/  PRMT R44, RZ, 0x7610, R44 ;  /* 0x00007610ff2c7816 */ /* 0x000fe4000000002c */
[----:B------:R-:W-:Y:S01]  /*29c0*/  ISETP.GE.AND P2, PT, R123, UR4, PT ;  /* 0x000000047b007c0c */ /* 0x000fe2000bf46270 */
[----:B------:R-:W-:Y:S01]  /*29d0*/  IMAD.X R7, R3, 0x1, R117, P1 ;  /* 0x0000000103077824 */ /* 0x000fe200008e0675 */
[----:B------:R-:W-:-:S05]  /*29e0*/  IADD3 R4, P1, R2, R116, RZ ;  /* 0x0000007402047210 */ /* 0x000fca0007f3e0ff */
[----:B------:R0:W2:Y:S01]  /*29f0*/  @!P0 LDG.E.U16 R44, [R6.64] ;  /* 0x00000006062c8981 */ /* 0x0000a2000c1e1500 */
[----:B------:R-:W-:Y:S01]  /*2a00*/  PRMT R39, RZ, 0x7610, R39 ;  /* 0x00007610ff277816 */ /* 0x000fe20000000027 */
[----:B------:R-:W-:-:S05]  /*2a10*/  IMAD.X R5, R3, 0x1, R115, P1 ;  /* 0x0000000103057824 */ /* 0x000fca00008e0673 */
[----:B------:R1:W3:Y:S01]  /*2a20*/  @!P2 LDG.E.U16 R39, [R4.64] ;  /* 0x000000060427a981 */ /* 0x0002e2000c1e1500 */
[----:B------:R-:W-:Y:S02]  /*2a30*/  ISETP.GE.AND P0, PT, R124, UR4, PT ;  /* 0x000000047c007c0c */ /* 0x000fe4000bf06270 */
[----:B------:R-:W-:Y:S01]  /*2a40*/  PRMT R52, RZ, 0x7610, R52 ;  /* 0x00007610ff347816 */ /* 0x000fe20000000034 */
[----:B------:R-:W-:Y:S01]  /*2a50*/  BAR.SYNC.DEFER_BLOCKING 0x0 ;  /* 0x0000000000007b1d */ /* 0x000fe20000010000 */
[----:B-1----:R-:W-:Y:S02]  /*2a60*/  IMAD.MOV.U32 R4, RZ, RZ, R9 ;  /* 0x000000ffff047224 */ /* 0x002fe400078e0009 */
[----:B------:R-:W-:-:S04]  /*2a70*/  IMAD.MOV.U32 R5, RZ, RZ, R38 ;  /* 0x000000ffff057224 */ /* 0x000fc800078e0026 */
[----:B0-----:R-:W-:Y:S01]  /*2a80*/  IMAD.WIDE R6, R0, 0x2, R4 ;  /* 0x0000000200067825 */ /* 0x001fe200078e0204 */
[----:B------:R-:W-:-:S04]  /*2a90*/  PRMT R58, RZ, 0x7610, R58 ;  /* 0x00007610ff3a7816 */ /* 0x000fc8000000003a */
[----:B------:R0:W4:Y:S02]  /*2aa0*/  @!P0 LDG.E.U16 R52, [R6.64] ;  /* 0x0000000606348981 */ /* 0x000124000c1e1500 */
[----:B0-----:R-:W-:Y:S02]  /*2ab0*/  IMAD.MOV.U32 R6, RZ, RZ, R8 ;  /* 0x000000ffff067224 */ /* 0x001fe400078e0008 */
[----:B------:R-:W-:-:S04]  /*2ac0*/  IMAD.MOV.U32 R7, RZ, RZ, R45 ;  /* 0x000000ffff077224 */ /* 0x000fc800078e002d */
[----:B------:R-:W-:Y:S01]  /*2ad0*/  IMAD.WIDE R8, R0, 0x2, R6 ;  /* 0x0000000200087825 */ /* 0x000fe200078e0206 */
[----:B------:R-:W-:-:S04]  /*2ae0*/  PRMT R38, RZ, 0x7610, R38 ;  /* 0x00007610ff267816 */ /* 0x000fc80000000026 */
[----:B------:R0:W5:Y:S02]  /*2af0*/  @!P0 LDG.E.U16 R58, [R8.64] ;  /* 0x00000006083a8981 */ /* 0x000164000c1e1500 */
        /* <DEDUP_REMOVED lines=58> */
[----:B--2---:R0:W-:Y:S04]  /*2ea0*/  STS.U16 [R113+0x4000], R44 ;  /* 0x0040002c71007388 */ /* 0x0041e80000000400 */
[----:B------:R1:W2:Y:S01]  /*2eb0*/  @!P0 LDG.E.U16 R45, [R32.64] ;  /* 0x00000006202d8981 */ /* 0x0002a2000c1e1500 */
[----:B0-----:R-:W-:Y:S01]  /*2ec0*/  PRMT R44, RZ, 0x7610, R44 ;  /* 0x00007610ff2c7816 */ /* 0x001fe2000000002c */
[----:B-1----:R-:W-:Y:S02]  /*2ed0*/  IMAD.MOV.U32 R32, RZ, RZ, R34 ;  /* 0x000000ffff207224 */ /* 0x002fe400078e0022 */
[----:B------:R-:W-:-:S04]  /*2ee0*/  IMAD.MOV.U32 R33, RZ, RZ, R35 ;  /* 0x000000ffff217224 */ /* 0x000fc800078e0023 */
[----:B------:R-:W-:-:S05]  /*2ef0*/  IMAD.WIDE R34, R0, 0x2, R32 ;  /* 0x0000000200227825 */ /* 0x000fca00078e0220 */
[----:B------:R0:W2:Y:S01]  /*2f00*/  @!P0 LDG.E.U16 R44, [R34.64] ;  /* 0x00000006222c8981 */ /* 0x0000a2000c1e1500 */
[----:B------:R-:W-:-:S03]  /*2f10*/  LOP3.LUT R77, R77, R76, RZ, 0x3c, !PT ;  /* 0x0000004c4d4d7212 */ /* 0x000fc600078e3cff */
[----:B---3--:R1:W-:Y:S01]  /*2f20*/  STS.U16 [R113+0x4200], R39 ;  /* 0x0042002771007388 */ /* 0x0083e20000000400 */
[----:B------:R-:W-:Y:S01]  /*2f30*/  LOP3.LUT R76, R77, R76, RZ, 0x3c, !PT ;  /* 0x0000004c4d4c7212 */ /* 0x000fe200078e3cff */
[----:B0-----:R-:W-:Y:S02]  /*2f40*/  IMAD.MOV.U32 R34, RZ, RZ, R36 ;  /* 0x000000ffff227224 */ /* 0x001fe400078e0024 */
[----:B------:R-:W-:Y:S01]  /*2f50*/  IMAD.MOV.U32 R35, RZ, RZ, R37 ;  /* 0x000000ffff237224 */ /* 0x000fe200078e0025 */
[----:B------:R-:W-:Y:S02]  /*2f60*/  LOP3.LUT R79, R79, R78, RZ, 0x3c, !PT ;  /* 0x0000004e4f4f7212 */ /* 0x000fe400078e3cff */
[----:B-1----:R-:W-:Y:S01]  /*2f70*/  PRMT R39, RZ, 0x7610, R39 ;  /* 0x00007610ff277816 */ /* 0x002fe20000000027 */
[----:B------:R-:W-:Y:S01]  /*2f80*/  IMAD.WIDE R36, R0, 0x2, R34 ;  /* 0x0000000200247825 */ /* 0x000fe200078e0222 */
[----:B------:R-:W-:Y:S02]  /*2f90*/  LOP3.LUT R77, R77, R76, RZ, 0x3c, !PT ;  /* 0x0000004c4d4d7212 */ /* 0x000fe400078e3cff */
[----:B------:R-:W-:Y:S01]  /*2fa0*/  LOP3.LUT R78, R79, R78, RZ, 0x3c, !PT ;  /* 0x0000004e4f4e7212 */ /* 0x000fe200078e3cff */
[----:B----4-:R0:W-:Y:S01]  /*2fb0*/  STS.U16 [R109], R52 ;  /* 0x000000346d007388 */ /* 0x0101e20000000400 */
[----:B------:R-:W-:-:S03]  /*2fc0*/  LOP3.LUT R81, R81, R80, RZ, 0x3c, !PT ;  /* 0x0000005051517212 */ /* 0x000fc600078e3cff */
[----:B------:R1:W3:Y:S01]  /*2fd0*/  @!P0 LDG.E.U16 R39, [R36.64] ;  /* 0x0000000624278981 */ /* 0x0002e2000c1e1500 */
[----:B------:R-:W-:Y:S02]  /*2fe0*/  LOP3.LUT R79, R79, R78, RZ, 0x3c, !PT ;  /* 0x0000004e4f4f7212 */ /* 0x000fe400078e3cff */
[----:B------:R-:W-:Y:S01]  /*2ff0*/  LOP3.LUT R80, R81, R80, RZ, 0x3c, !PT ;  /* 0x0000005051507212 */ /* 0x000fe200078e3cff */
[----:B0-----:R-:W-:Y:S01]  /*3000*/  IMAD.WIDE R52, R0, 0x2, R76 ;  /* 0x0000000200347825 */ /* 0x001fe200078e024c */
[----:B-1----:R-:W-:Y:S02]  /*3010*/  PRMT R36, RZ, 0x7610, R36 ;  /* 0x00007610ff247816 */ /* 0x002fe40000000024 */
[----:B------:R-:W-:Y:S02]  /*3020*/  PRMT R37, RZ, 0x7610, R37 ;  /* 0x00007610ff257816 */ /* 0x000fe40000000025 */
[----:B------:R-:W-:Y:S02]  /*3030*/  LOP3.LUT R83, R83, R82, RZ, 0x3c, !PT ;  /* 0x0000005253537212 */ /* 0x000fe400078e3cff */
[----:B------:R0:W4:Y:S01]  /*3040*/  @!P0 LDG.E.U16 R36, [R52.64] ;  /* 0x0000000634248981 */ /* 0x000122000c1e1500 */
[----:B------:R-:W-:-:S02]  /*3050*/  LOP3.LUT R81, R81, R80, RZ, 0x3c, !PT ;  /* 0x0000005051517212 */ /* 0x000fc400078e3cff */
[----:B------:R-:W-:Y:S01]  /*3060*/  LOP3.LUT R82, R83, R82, RZ, 0x3c, !PT ;  /* 0x0000005253527212 */ /* 0x000fe200078e3cff */
[----:B-----5:R-:W-:Y:S01]  /*3070*/  STS.U16 [R109+0x200], R58 ;  /* 0x0002003a6d007388 */ /* 0x020fe20000000400 */
[----:B0-----:R-:W-:-:S03]  /*3080*/  IMAD.WIDE R52, R0, 0x2, R78 ;  /* 0x0000000200347825 */ /* 0x001fc600078e024e */
[----:B------:R0:W-:Y:S01]  /*3090*/  STS.U16 [R109+0x400], R38 ;  /* 0x000400266d007388 */ /* 0x0001e20000000400 */
[----:B------:R-:W-:-:S03]  /*30a0*/  LOP3.LUT R83, R83, R82, RZ, 0x3c, !PT ;  /* 0x0000005253537212 */ /* 0x000fc600078e3cff */
[----:B------:R1:W5:Y:S01]  /*30b0*/  @!P0 LDG.E.U16 R37, [R52.64] ;  /* 0x0000000634258981 */ /* 0x000362000c1e1500 */
[----:B0-----:R-:W-:Y:S01]  /*30c0*/  PRMT R38, RZ, 0x7610, R38 ;  /* 0x00007610ff267816 */ /* 0x001fe20000000026 */
[C---:B-1----:R-:W-:Y:S01]  /*30d0*/  IMAD.WIDE R52, R0.reuse, 0x2, R80 ;  /* 0x0000000200347825 */ /* 0x042fe200078e0250 */
[-C--:B------:R-:W-:Y:S01]  /*30e0*/  LOP3.LUT R87, R87, R86.reuse, RZ, 0x3c, !PT ;  /* 0x0000005657577212 */ /* 0x080fe200078e3cff */
[----:B------:R0:W-:Y:S04]  /*30f0*/  STS.U16 [R109+0x600], R57 ;  /* 0x000600396d007388 */ /* 0x0001e80000000400 */
[----:B------:R1:W5:Y:S01]  /*3100*/  @!P0 LDG.E.U16 R38, [R52.64] ;  /* 0x0000000634268981 */ /* 0x000362000c1e1500 */
[----:B------:R-:W-:Y:S02]  /*3110*/  LOP3.LUT R86, R87, R86, RZ, 0x3c, !PT ;  /* 0x0000005657567212 */ /* 0x000fe400078e3cff */
[----:B0-----:R-:W-:Y:S01]  /*3120*/  PRMT R57, RZ, 0x7610, R57 ;  /* 0x00007610ff397816 */ /* 0x001fe20000000039 */
[----:B-1----:R-:W-:Y:S01]  /*3130*/  IMAD.WIDE R52, R0, 0x2, R82 ;  /* 0x0000000200347825 */ /* 0x002fe200078e0252 */
[----:B------:R-:W-:-:S02]  /*3140*/  LOP3.LUT R89, R89, R88, RZ, 0x3c, !PT ;  /* 0x0000005859597212 */ /* 0x000fc400078e3cff */
[----:B------:R-:W-:Y:S02]  /*3150*/  LOP3.LUT R87, R87, R86, RZ, 0x3c, !PT ;  /* 0x0000005657577212 */ /* 0x000fe400078e3cff */
[----:B------:R0:W5:Y:S04]  /*3160*/  @!P0 LDG.E.U16 R57, [R52.64] ;  /* 0x0000000634398981 */ /* 0x000168000c1e1500 */
[----:B------:R1:W-:Y:S01]  /*3170*/  STS.U16 [R109+0x800], R56 ;  /* 0x000800386d007388 */ /* 0x0003e20000000400 */
[----:B------:R-:W-:Y:S01]  /*3180*/  LOP3.LUT R88, R89, R88, RZ, 0x3c, !PT ;  /* 0x0000005859587212 */ /* 0x000fe200078e3cff */
[----:B0-----:R-:W-:Y:S01]  /*3190*/  IMAD.WIDE R52, R0, 0x2, R84 ;  /* 0x0000000200347825 */ /* 0x001fe200078e0254 */
[----:B-1----:R-:W-:Y:S02]  /*31a0*/  PRMT R56, RZ, 0x7610, R56 ;  /* 0x00007610ff387816 */ /* 0x002fe40000000038 */
        /* <DEDUP_REMOVED lines=14> */
[----:B------:R-:W-:-:S02]  /*3290*/  PRMT R58, RZ, 0x7610, R58 ;  /* 0x00007610ff3a7816 */ /* 0x000fc4000000003a */
[----:B------:R-:W-:Y:S02]  /*32a0*/  LOP3.LUT R95, R95, R94, RZ, 0x3c, !PT ;  /* 0x0000005e5f5f7212 */ /* 0x000fe400078e3cff */
[----:B------:R0:W5:Y:S01]  /*32b0*/  @!P0 LDG.E.U16 R54, [R52.64] ;  /* 0x0000000634368981 */ /* 0x000162000c1e1500 */
[----:B------:R-:W-:Y:S02]  /*32c0*/  LOP3.LUT R93, R93, R92, RZ, 0x3c, !PT ;  /* 0x0000005c5d5d7212 */ /* 0x000fe400078e3cff */
[----:B------:R-:W-:Y:S01]  /*32d0*/  LOP3.LUT R94, R95, R94, RZ, 0x3c, !PT ;  /* 0x0000005e5f5e7212 */ /* 0x000fe200078e3cff */
[----:B------:R-:W-:Y:S01]  /*32e0*/  STS.U16 [R109+0xe00], R51 ;  /* 0x000e00336d007388 */ /* 0x000fe20000000400 */
[----:B0-----:R-:W-:Y:S01]  /*32f0*/  IMAD.WIDE R52, R0, 0x2, R90 ;  /* 0x0000000200347825 */ /* 0x001fe200078e025a */
[----:B------:R-:W-:-:S04]  /*3300*/  LOP3.LUT R97, R97, R96, RZ, 0x3c, !PT ;  /* 0x0000006061617212 */ /* 0x000fc800078e3cff */
[----:B------:R0:W5:Y:S01]  /*3310*/  @!P0 LDG.E.U16 R58, [R52.64] ;  /* 0x00000006343a8981 */ /* 0x000162000c1e1500 */
[----:B------:R-:W-:Y:S02]  /*3320*/  LOP3.LUT R95, R95, R94, RZ, 0x3c, !PT ;  /* 0x0000005e5f5f7212 */ /* 0x000fe400078e3cff */
[----:B------:R-:W-:Y:S02]  /*3330*/  LOP3.LUT R96, R97, R96, RZ, 0x3c, !PT ;  /* 0x0000006061607212 */ /* 0x000fe400078e3cff */
[----:B0-----:R-:W-:Y:S01]  /*3340*/  PRMT R52, RZ, 0x7610, R52 ;  /* 0x00007610ff347816 */ /* 0x001fe20000000034 */
[----:B------:R0:W-:Y:S01]  /*3350*/  STS.U16 [R109+0x1000], R50 ;  /* 0x001000326d007388 */ /* 0x0001e20000000400 */
[----:B------:R-:W-:Y:S02]  /*3360*/  PRMT R53, RZ, 0x7610, R53 ;  /* 0x00007610ff357816 */ /* 0x000fe40000000035 */
[----:B------:R-:W-:Y:S01]  /*3370*/  LOP3.LUT R99, R99, R98, RZ, 0x3c, !PT ;  /* 0x0000006263637212 */ /* 0x000fe200078e3cff */
[----:B0-----:R-:W-:Y:S01]  /*3380*/  IMAD.WIDE R50, R0, 0x2, R92 ;  /* 0x0000000200327825 */ /* 0x001fe200078e025c */
[----:B------:R-:W-:-:S04]  /*3390*/  LOP3.LUT R97, R97, R96, RZ, 0x3c, !PT ;  /* 0x0000006061617212 */ /* 0x000fc800078e3cff */
[----:B------:R0:W5:Y:S01]  /*33a0*/  @!P0 LDG.E.U16 R52, [R50.64] ;  /* 0x0000000632348981 */ /* 0x000162000c1e1500 */
[----:B------:R-:W-:Y:S02]  /*33b0*/  LOP3.LUT R98, R99, R98, RZ, 0x3c, !PT ;  /* 0x0000006263627212 */ /* 0x000fe400078e3cff */
        /* <DEDUP_REMOVED lines=20> */
[----:B------:R-:W-:Y:S02]  /*3500*/  LOP3.LUT R106, R107, R106, RZ, 0x3c, !PT ;  /* 0x0000006a6b6a7212 */ /* 0x000fe400078e3cff */
[----:B------:R-:W-:-:S02]  /*3510*/  PRMT R60, RZ, 0x7610, R60 ;  /* 0x00007610ff3c7816 */ /* 0x000fc4000000003c */
[----:B------:R0:W5:Y:S01]  /*3520*/  @!P0 LDG.E.U16 R51, [R48.64] ;  /* 0x0000000630338981 */ /* 0x000162000c1e1500 */
[----:B------:R-:W-:Y:S02]  /*3530*/  LOP3.LUT R103, R103, R102, RZ, 0x3c, !PT ;  /* 0x0000006667677212 */ /* 0x000fe400078e3cff */
[----:B------:R-:W-:Y:S02]  /*3540*/  LOP3.LUT R107, R107, R106, RZ, 0x3c, !PT ;  /* 0x0000006a6b6b7212 */ /* 0x000fe400078e3cff */
[----:B0-----:R-:W-:Y:S01]  /*3550*/  PRMT R48, RZ, 0x7610, R48 ;  /* 0x00007610ff307816 */ /* 0x001fe20000000030 */
[----:B------:R0:W-:Y:S01]  /*3560*/  STS.U16 [R109+0x1800], R46 ;  /* 0x0018002e6d007388 */ /* 0x0001e20000000400 */
[----:B------:R-:W-:Y:S02]  /*3570*/  PRMT R49, RZ, 0x7610, R49 ;  /* 0x00007610ff317816 */ /* 0x000fe40000000031 */
[----:B------:R-:W-:Y:S01]  /*3580*/  PRMT R62, RZ, 0x7610, R62 ;  /* 0x00007610ff3e7816 */ /* 0x000fe2000000003e */
[----:B0-----:R-:W-:-:S05]  /*3590*/  IMAD.WIDE R46, R0, 0x2, R100 ;  /* 0x00000002002e7825 */ /* 0x001fca00078e0264 */
[----:B------:R0:W5:Y:S04]  /*35a0*/  @!P0 LDG.E.U16 R48, [R46.64] ;  /* 0x000000062e308981 */ /* 0x000168000c1e1500 */
[----:B--2---:R-:W-:Y:S01]  /*35b0*/  STS.U16 [R109+0x1a00], R45 ;  /* 0x001a002d6d007388 */ /* 0x004fe20000000400 */
[----:B0-----:R-:W-:-:S05]  /*35c0*/  IMAD.WIDE R46, R0, 0x2, R102 ;  /* 0x00000002002e7825 */ /* 0x001fca00078e0266 */
[----:B------:R-:W2:Y:S04]  /*35d0*/  @!P0 LDG.E.U16 R49, [R46.64] ;  /* 0x000000062e318981 */ /* 0x000ea8000c1e1500 */
[----:B------:R0:W-:Y:S02]  /*35e0*/  STS.U16 [R109+0x1c00], R44 ;  /* 0x001c002c6d007388 */ /* 0x0001e40000000400 */
[----:B0-----:R-:W-:-:S05]  /*35f0*/  IMAD.WIDE R44, R0, 0x2, R104 ;  /* 0x00000002002c7825 */ /* 0x001fca00078e0268 */
[----:B------:R0:W2:Y:S04]  /*3600*/  @!P0 LDG.E.U16 R60, [R44.64] ;  /* 0x000000062c3c8981 */ /* 0x0000a8000c1e1500 */
[----:B---3--:R-:W-:Y:S01]  /*3610*/  STS.U16 [R109+0x1e00], R39 ;  /* 0x001e00276d007388 */ /* 0x008fe20000000400 */
[----:B0-----:R-:W-:-:S05]  /*3620*/  IMAD.WIDE R44, R0, 0x2, R106 ;  /* 0x00000002002c7825 */ /* 0x001fca00078e026a */
[----:B------:R-:W3:Y:S01]  /*3630*/  @!P0 LDG.E.U16 R62, [R44.64] ;  /* 0x000000062c3e8981 */ /* 0x000ee2000c1e1500 */
[----:B------:R-:W-:Y:S01]  /*3640*/  IADD3 R110, R110, -0x1, RZ ;  /* 0xffffffff6e6e7810 */ /* 0x000fe20007ffe0ff */
[C---:B------:R-:W-:Y:S01]  /*3650*/  IMAD.WIDE R34, R111.reuse, 0x2, R34 ;  /* 0x000000026f227825 */ /* 0x040fe200078e0222 */
[----:B------:R-:W-:Y:S02]  /*3660*/  UIADD3 UR4, UR4, -0x20, URZ ;  /* 0xffffffe004047890 */ /* 0x000fe4000fffe03f */
[----:B------:R-:W-:Y:S01]  /*3670*/  ISETP.NE.U32.AND P0, PT, R110, RZ, PT ;  /* 0x000000ff6e00720c */ /* 0x000fe20003f05070 */
[C---:B------:R-:W-:Y:S01]  /*3680*/  IMAD.WIDE R32, R111.reuse, 0x2, R32 ;  /* 0x000000026f207825 */ /* 0x040fe200078e0220 */
[----:B----4-:R-:W-:Y:S03]  /*3690*/  STS.U16 [R109+0x2000], R36 ;  /* 0x002000246d007388 */ /* 0x010fe60000000400 */
[----:B------:R-:W-:-:S04]  /*36a0*/  IMAD.WIDE R30, R111, 0x2, R30 ;  /* 0x000000026f1e7825 */ /* 0x000fc800078e021e */
[----:B------:R-:W-:-:S04]  /*36b0*/  IMAD.WIDE R28, R111, 0x2, R28 ;  /* 0x000000026f1c7825 */ /* 0x000fc800078e021c */
[----:B------:R-:W-:-:S04]  /*36c0*/  IMAD.WIDE R26, R111, 0x2, R26 ;  /* 0x000000026f1a7825 */ /* 0x000fc800078e021a */
[C---:B------:R-:W-:Y:S01]  /*36d0*/  IMAD.WIDE R24, R111.reuse, 0x2, R24 ;  /* 0x000000026f187825 */ /* 0x040fe200078e0218 */
[----:B-----5:R-:W-:Y:S03]  /*36e0*/  STS.U16 [R109+0x2200], R37 ;  /* 0x002200256d007388 */ /* 0x020fe60000000400 */
[----:B------:R-:W-:-:S04]  /*36f0*/  IMAD.WIDE R22, R111, 0x2, R22 ;  /* 0x000000026f167825 */ /* 0x000fc800078e0216 */
[----:B------:R-:W-:-:S04]  /*3700*/  IMAD.WIDE R20, R111, 0x2, R20 ;  /* 0x000000026f147825 */ /* 0x000fc800078e0214 */
[----:B------:R-:W-:-:S04]  /*3710*/  IMAD.WIDE R18, R111, 0x2, R18 ;  /* 0x000000026f127825 */ /* 0x000fc800078e0212 */
[C---:B------:R-:W-:Y:S01]  /*3720*/  IMAD.WIDE R16, R111.reuse, 0x2, R16 ;  /* 0x000000026f107825 */ /* 0x040fe200078e0210 */
[----:B------:R-:W-:Y:S03]  /*3730*/  STS.U16 [R109+0x2400], R38 ;  /* 0x002400266d007388 */ /* 0x000fe60000000400 */
[----:B------:R-:W-:-:S04]  /*3740*/  IMAD.WIDE R14, R111, 0x2, R14 ;  /* 0x000000026f0e7825 */ /* 0x000fc800078e020e */
[----:B------:R-:W-:-:S04]  /*3750*/  IMAD.WIDE R12, R111, 0x2, R12 ;  /* 0x000000026f0c7825 */ /* 0x000fc800078e020c */
[----:B------:R-:W-:-:S04]  /*3760*/  IMAD.WIDE R10, R111, 0x2, R10 ;  /* 0x000000026f0a7825 */ /* 0x000fc800078e020a */
[C---:B------:R-:W-:Y:S01]  /*3770*/  IMAD.WIDE R8, R111.reuse, 0x2, R8 ;  /* 0x000000026f087825 */ /* 0x040fe200078e0208 */
[----:B------:R-:W-:Y:S03]  /*3780*/  STS.U16 [R109+0x2600], R57 ;  /* 0x002600396d007388 */ /* 0x000fe60000000400 */
[----:B------:R-:W-:-:S04]  /*3790*/  IMAD.WIDE R6, R111, 0x2, R6 ;  /* 0x000000026f067825 */ /* 0x000fc800078e0206 */
[----:B------:R-:W-:-:S04]  /*37a0*/  IMAD.WIDE R4, R111, 0x2, R4 ;  /* 0x000000026f047825 */ /* 0x000fc800078e0204 */
[C---:B------:R-:W-:Y:S01]  /*37b0*/  IMAD.WIDE R84, R111.reuse, 0x2, R84 ;  /* 0x000000026f547825 */ /* 0x040fe200078e0254 */
[----:B------:R-:W-:Y:S04]  /*37c0*/  STS.U16 [R109+0x2800], R56 ;  /* 0x002800386d007388 */ /* 0x000fe80000000400 */
        /* <DEDUP_REMOVED lines=8> */
[----:B--2---:R-:W-:Y:S04]  /*3850*/  STS.U16 [R109+0x3a00], R49 ;  /* 0x003a00316d007388 */ /* 0x004fe80000000400 */
[----:B------:R-:W-:Y:S04]  /*3860*/  STS.U16 [R109+0x3c00], R60 ;  /* 0x003c003c6d007388 */ /* 0x000fe80000000400 */
[----:B---3--:R-:W-:Y:S04]  /*3870*/  STS.U16 [R109+0x3e00], R62 ;  /* 0x003e003e6d007388 */ /* 0x008fe80000000400 */
[----:B------:R-:W-:Y:S06]  /*3880*/  BAR.SYNC.DEFER_BLOCKING 0x0 ;  /* 0x0000000000007b1d */ /* 0x000fec0000010000 */
[----:B------:R-:W-:Y:S04]  /*3890*/  LDSM.16.MT88.4 R44, [R112+0x4000] ;  /* 0x00400000702c783b */ /* 0x000fe80000004200 */
[----:B------:R-:W0:Y:S04]  /*38a0*/  LDSM.16.M88.4 R36, [R108] ;  /* 0x000000006c24783b */ /* 0x000e280000000200 */
[----:B------:R-:W1:Y:S04]  /*38b0*/  LDSM.16.M88.4 R52, [R108+0x1000] ;  /* 0x001000006c34783b */ /* 0x000e680000000200 */
[----:B------:R-:W2:Y:S04]  /*38c0*/  LDSM.16.M88.4 R48, [R108+0x2000] ;  /* 0x002000006c30783b */ /* 0x000ea80000000200 */
[----:B------:R-:W3:Y:S04]  /*38d0*/  LDSM.16.M88.4 R56, [R108+0x3000] ;  /* 0x003000006c38783b */ /* 0x000ee80000000200 */
[----:B------:R-:W4:Y:S01]  /*38e0*/  LDSM.16.MT88.4 R60, [R112+0x4200] ;  /* 0x00420000703c783b */ /* 0x000f220000004200 */
[C---:B0-----:R-:W-:Y:S07]  /*38f0*/  HMMA.16816.F32.BF16 R72, R44.reuse, R36, R72 ;  /* 0x000000242c48723c */ /* 0x041fee0000041848 */
[----:B------:R-:W-:Y:S01]  /*3900*/  IMAD.WIDE R36, R111, 0x2, R102 ;  /* 0x000000026f247825 */ /* 0x000fe200078e0266 */
[----:B-1----:R-:W-:Y:S03]  /*3910*/  HMMA.16816.F32.BF16 R68, R44, R52, R68 ;  /* 0x000000342c44723c */ /* 0x002fe60000041844 */
[----:B------:R-:W-:-:S02]  /*3920*/  IMAD.MOV.U32 R103, RZ, RZ, R36 ;  /* 0x000000ffff677224 */ /* 0x000fc400078e0024 */
[----:B------:R-:W-:Y:S02]  /*3930*/  IMAD.MOV.U32 R102, RZ, RZ, R37 ;  /* 0x000000ffff667224 */ /* 0x000fe400078e0025 */
[C---:B------:R-:W-:Y:S01]  /*3940*/  IMAD.WIDE R36, R111.reuse, 0x2, R96 ;  /* 0x000000026f247825 */ /* 0x040fe200078e0260 */
[C---:B--2---:R-:W-:Y:S03]  /*3950*/  HMMA.16816.F32.BF16 R64, R44.reuse, R48, R64 ;  /* 0x000000302c40723c */ /* 0x044fe60000041840 */
[----:B------:R-:W-:Y:S02]  /*3960*/  IMAD.MOV.U32 R97, RZ, RZ, R36 ;  /* 0x000000ffff617224 */ /* 0x000fe400078e0024 */
[----:B------:R-:W-:Y:S02]  /*3970*/  IMAD.MOV.U32 R96, RZ, RZ, R37 ;  /* 0x000000ffff607224 */ /* 0x000fe400078e0025 */
[----:B------:R-:W-:Y:S01]  /*3980*/  IMAD.WIDE R36, R111, 0x2, R90 ;  /* 0x000000026f247825 */ /* 0x000fe200078e025a */
[----:B---3--:R-:W-:Y:S03]  /*3990*/  HMMA.16816.F32.BF16 R40, R44, R56, R40 ;  /* 0x000000382c28723c */ /* 0x008fe60000041828 */
[----:B------:R-:W-:-:S02]  /*39a0*/  IMAD.MOV.U32 R91, RZ, RZ, R36 ;  /* 0x000000ffff5b7224 */ /* 0x000fc400078e0024 */
[----:B------:R-:W-:Y:S02]  /*39b0*/  IMAD.MOV.U32 R90, RZ, RZ, R37 ;  /* 0x000000ffff5a7224 */ /* 0x000fe400078e0025 */
[C---:B------:R-:W-:Y:S01]  /*39c0*/  IMAD.WIDE R36, R111.reuse, 0x2, R86 ;  /* 0x000000026f247825 */ /* 0x040fe200078e0256 */
[C---:B----4-:R-:W-:Y:S03]  /*39d0*/  HMMA.16816.F32.BF16 R72, R60.reuse, R38, R72 ;  /* 0x000000263c48723c */ /* 0x050fe60000041848 */
[----:B------:R-:W-:Y:S02]  /*39e0*/  IMAD.MOV.U32 R87, RZ, RZ, R36 ;  /* 0x000000ffff577224 */ /* 0x000fe400078e0024 */
[----:B------:R-:W-:Y:S02]  /*39f0*/  IMAD.MOV.U32 R86, RZ, RZ, R37 ;  /* 0x000000ffff567224 */ /* 0x000fe400078e0025 */
[C---:B------:R-:W-:Y:S01]  /*3a00*/  IMAD.WIDE R38, R111.reuse, 0x2, R104 ;  /* 0x000000026f267825 */ /* 0x040fe200078e0268 */
[----:B------:R-:W-:Y:S03]  /*3a10*/  HMMA.16816.F32.BF16 R68, R60, R54, R68 ;  /* 0x000000363c44723c */ /* 0x000fe60000041844 */
[----:B------:R-:W-:-:S04]  /*3a20*/  IMAD.WIDE R36, R111, 0x2, R78 ;  /* 0x000000026f247825 */ /* 0x000fc800078e024e */
[----:B------:R-:W-:Y:S01]  /*3a30*/  IMAD.MOV.U32 R105, RZ, RZ, R38 ;  /* 0x000000ffff697224 */ /* 0x000fe200078e0026 */
[----:B------:R-:W-:Y:S01]  /*3a40*/  HMMA.16816.F32.BF16 R64, R60, R50, R64 ;  /* 0x000000323c40723c */ /* 0x000fe20000041840 */
[----:B------:R-:W-:Y:S02]  /*3a50*/  IMAD.MOV.U32 R104, RZ, RZ, R39 ;  /* 0x000000ffff687224 */ /* 0x000fe400078e0027 */
[----:B------:R-:W-:-:S04]  /*3a60*/  IMAD.WIDE R44, R111, 0x2, R106 ;  /* 0x000000026f2c7825 */ /* 0x000fc800078e026a */
[C---:B------:R-:W-:Y:S01]  /*3a70*/  IMAD.WIDE R38, R111.reuse, 0x2, R98 ;  /* 0x000000026f267825 */ /* 0x040fe200078e0262 */
[----:B------:R-:W-:Y:S03]  /*3a80*/  HMMA.16816.F32.BF16 R40, R60, R58, R40 ;  /* 0x0000003a3c28723c */ /* 0x000fe60000041828 */
[----:B------:R-:W-:Y:S02]  /*3a90*/  IMAD.MOV.U32 R79, RZ, RZ, R36 ;  /* 0x000000ffff4f7224 */ /* 0x000fe400078e0024 */
[----:B------:R-:W-:Y:S02]  /*3aa0*/  IMAD.MOV.U32 R78, RZ, RZ, R37 ;  /* 0x000000ffff4e7224 */ /* 0x000fe400078e0025 */
[----:B------:R-:W-:-:S04]  /*3ab0*/  IMAD.WIDE R36, R111, 0x2, R76 ;  /* 0x000000026f247825 */ /* 0x000fc800078e024c */
[----:B------:R-:W-:Y:S02]  /*3ac0*/  IMAD.MOV.U32 R107, RZ, RZ, R44 ;  /* 0x000000ffff6b7224 */ /* 0x000fe400078e002c */
[----:B------:R-:W-:Y:S02]  /*3ad0*/  IMAD.MOV.U32 R106, RZ, RZ, R45 ;  /* 0x000000ffff6a7224 */ /* 0x000fe400078e002d */
[----:B------:R-:W-:Y:S02]  /*3ae0*/  IMAD.MOV.U32 R99, RZ, RZ, R38 ;  /* 0x000000ffff637224 */ /* 0x000fe400078e0026 */
[----:B------:R-:W-:Y:S02]  /*3af0*/  IMAD.MOV.U32 R98, RZ, RZ, R39 ;  /* 0x000000ffff627224 */ /* 0x000fe400078e0027 */
[----:B------:R-:W-:-:S04]  /*3b00*/  IMAD.WIDE R44, R111, 0x2, R100 ;  /* 0x000000026f2c7825 */ /* 0x000fc800078e0264 */
[----:B------:R-:W-:-:S04]  /*3b10*/  IMAD.WIDE R38, R111, 0x2, R92 ;  /* 0x000000026f267825 */ /* 0x000fc800078e025c */
[----:B------:R-:W-:Y:S02]  /*3b20*/  IMAD.MOV.U32 R77, RZ, RZ, R36 ;  /* 0x000000ffff4d7224 */ /* 0x000fe400078e0024 */
[----:B------:R-:W-:Y:S02]  /*3b30*/  IMAD.MOV.U32 R76, RZ, RZ, R37 ;  /* 0x000000ffff4c7224 */ /* 0x000fe400078e0025 */
[----:B------:R-:W-:Y:S02]  /*3b40*/  IMAD.MOV.U32 R36, RZ, RZ, R34 ;  /* 0x000000ffff247224 */ /* 0x000fe400078e0022 */
[----:B------:R-:W-:Y:S02]  /*3b50*/  IMAD.MOV.U32 R37, RZ, RZ, R35 ;  /* 0x000000ffff257224 */ /* 0x000fe400078e0023 */
[----:B------:R-:W-:Y:S02]  /*3b60*/  IMAD.MOV.U32 R34, RZ, RZ, R32 ;  /* 0x000000ffff227224 */ /* 0x000fe400078e0020 */
[----:B------:R-:W-:-:S02]  /*3b70*/  IMAD.MOV.U32 R35, RZ, RZ, R33 ;  /* 0x000000ffff237224 */ /* 0x000fc400078e0021 */
        /* <DEDUP_REMOVED lines=16> */
[----:B------:R-:W-:Y:S02]  /*3c80*/  IMAD.MOV.U32 R53, RZ, RZ, c[0x0][0x188] ;  /* 0x00006200ff357624 */ /* 0x000fe400078e00ff */
        /* <DEDUP_REMOVED lines=14> */
[----:B------:R-:W-:Y:S02]  /*3d70*/  IMAD.SHL.U32 R53, R53, 0x20, RZ ;  /* 0x0000002035357824 */ /* 0x000fe400078e00ff */
        /* <DEDUP_REMOVED lines=14> */
[----:B------:R-:W-:Y:S01]  /*3e60*/  IMAD.WIDE R2, R53, 0x2, R2 ;  /* 0x0000000235027825 */ /* 0x000fe200078e0202 */
[----:B------:R-:W-:Y:S01]  /*3e70*/  @!P0 CALL.REL.NOINC `(.L_x_2) ;  /* 0x0000001000008944 */ /* 0x000fe20003c00000 */
[----:B------:R-:W-:Y:S05]  /*3e80*/  BRA `(.L_x_3) ;  /* 0xffffeb0000007947 */ /* 0x000fea000383ffff */
.L_x_2:
[----:B------:R-:W-:Y:S02]  /*3e90*/  F2FP.BF16.PACK_AB R8, R71, R75 ;  /* 0x0000004b4708723e */ /* 0x000fe400000010ff */
[----:B------:R-:W-:Y:S02]  /*3ea0*/  F2FP.BF16.PACK_AB R6, R69, R73 ;  /* 0x000000494506723e */ /* 0x000fe400000010ff */
[----:B------:R-:W-:Y:S02]  /*3eb0*/  F2FP.BF16.PACK_AB R9, R43, R67 ;  /* 0x000000432b09723e */ /* 0x000fe400000010ff */
[----:B------:R-:W-:Y:S02]  /*3ec0*/  F2FP.BF16.PACK_AB R71, R42, R66 ;  /* 0x000000422a47723e */ /* 0x000fe400000010ff */
[----:B------:R-:W-:-:S02]  /*3ed0*/  F2FP.BF16.PACK_AB R70, R70, R74 ;  /* 0x0000004a4646723e */ /* 0x000fc400000010ff */
[----:B------:R-:W-:Y:S02]  /*3ee0*/  F2FP.BF16.PACK_AB R7, R41, R65 ;  /* 0x000000412907723e */ /* 0x000fe400000010ff */
[----:B------:R-:W-:Y:S02]  /*3ef0*/  F2FP.BF16.PACK_AB R69, R40, R64 ;  /* 0x000000402845723e */ /* 0x000fe400000010ff */
[----:B------:R-:W-:Y:S02]  /*3f00*/  F2FP.BF16.PACK_AB R68, R68, R72 ;  /* 0x000000484444723e */ /* 0x000fe400000010ff */
.L_x_1:
[----:B------:R-:W-:Y:S01]  /*3f10*/  SHF.R.S32.HI R0, RZ, 0x4, R125 ;  /* 0x00000004ff007819 */ /* 0x000fe2000001147d */
[----:B------:R-:W-:Y:S01]  /*3f20*/  BAR.SYNC.DEFER_BLOCKING 0x0 ;  /* 0x0000000000007b1d */ /* 0x000fe20000010000 */
[C---:B------:R-:W-:Y:S01]  /*3f30*/  LOP3.LUT R5, R125.reuse, 0xe0, RZ, 0xc0, !PT ;  /* 0x000000e07d057812 */ /* 0x040fe200078ec0ff */
[----:B------:R-:W-:Y:S01]  /*3f40*/  IMAD.MOV.U32 R29, RZ, RZ, c[0x0][0x198] ;  /* 0x00006600ff1d7624 */ /* 0x000fe200078e00ff */
[----:B------:R-:W-:Y:S02]  /*3f50*/  SGXT R0, R0, 0x1 ;  /* 0x000000010000781a */ /* 0x000fe40000000200 */
[----:B------:R-:W-:-:S02]  /*3f60*/  LOP3.LUT R3, R125, 0xc, RZ, 0xc0, !PT ;  /* 0x0000000c7d037812 */ /* 0x000fc400078ec0ff */
[----:B------:R-:W-:Y:S01]  /*3f70*/  LOP3.LUT R2, R0, 0x820, RZ, 0xc0, !PT ;  /* 0x0000082000027812 */ /* 0x000fe200078ec0ff */
[----:B------:R-:W-:Y:S01]  /*3f80*/  IMAD.SHL.U32 R0, R5, 0x8, RZ ;  /* 0x0000000805007824 */ /* 0x000fe200078e00ff */
[----:B------:R-:W-:Y:S01]  /*3f90*/  LOP3.LUT R119, R119, 0x100, RZ, 0xc0, !PT ;  /* 0x0000010077777812 */ /* 0x000fe200078ec0ff */
[C---:B------:R-:W-:Y:S01]  /*3fa0*/  IMAD R4, R3.reuse, 0x40, R124 ;  /* 0x0000004003047824 */ /* 0x040fe200078e027c */
[----:B------:R-:W-:Y:S01]  /*3fb0*/  ISETP.GE.AND P0, PT, R120, c[0x0][0x178], PT ;  /* 0x00005e0078007a0c */ /* 0x000fe20003f06270 */
[----:B------:R-:W-:Y:S01]  /*3fc0*/  IMAD R2, R3, 0x2, R2 ;  /* 0x0000000203027824 */ /* 0x000fe200078e0202 */
[--C-:B------:R-:W-:Y:S01]  /*3fd0*/  LOP3.LUT R21, R114, 0xe0, R122.reuse, 0xfe, !PT ;  /* 0x000000e072157812 */ /* 0x100fe200078efe7a */
[----:B------:R-:W-:Y:S01]  /*3fe0*/  IMAD.SHL.U32 R4, R4, 0x8, RZ ;  /* 0x0000000804047824 */ /* 0x000fe200078e00ff */
[----:B------:R-:W-:Y:S01]  /*3ff0*/  LOP3.LUT R10, R114, 0xd0, R122, 0xfe, !PT ;  /* 0x000000d0720a7812 */ /* 0x000fe200078efe7a */
[----:B------:R-:W-:Y:S01]  /*4000*/  IMAD R120, R120, c[0x0][0x194], RZ ;  /* 0x0000650078787a24 */ /* 0x000fe200078e02ff */
[----:B------:R-:W-:-:S02]  /*4010*/  LOP3.LUT R121, R2, R121, R0, 0x1e, !PT ;  /* 0x0000007902797212 */ /* 0x000fc400078e1e00 */
[----:B------:R-:W-:Y:S02]  /*4020*/  LOP3.LUT R4, R4, 0x60, R125, 0x78, !PT ;  /* 0x0000006004047812 */ /* 0x000fe400078e787d */
[----:B------:R-:W-:Y:S02]  /*4030*/  LOP3.LUT R11, R121, 0x40, RZ, 0x3c, !PT ;  /* 0x00000040790b7812 */ /* 0x000fe400078e3cff */
[C---:B------:R-:W-:Y:S01]  /*4040*/  LOP3.LUT R0, R114.reuse, R122, RZ, 0xfc, !PT ;  /* 0x0000007a72007212 */ /* 0x040fe200078efcff */
[----:B------:R-:W-:Y:S01]  /*4050*/  STS.64 [R121], R68 ;  /* 0x0000004479007388 */ /* 0x000fe20000000a00 */
[----:B------:R-:W-:Y:S01]  /*4060*/  IMAD.IADD R119, R119, 0x1, R4 ;  /* 0x0000000177777824 */ /* 0x000fe200078e0204 */
[----:B------:R-:W-:Y:S02]  /*4070*/  LEA.HI R125, R125, R114, RZ, 0x1c ;  /* 0x000000727d7d7211 */ /* 0x000fe400078fe0ff */
[----:B------:R-:W-:Y:S01]  /*4080*/  STS.64 [R121+0x80], R6 ;  /* 0x0000800679007388 */ /* 0x000fe20000000a00 */
[--C-:B------:R-:W-:Y:S01]  /*4090*/  LOP3.LUT R19, R114, 0xc0, R122.reuse, 0xfe, !PT ;  /* 0x000000c072137812 */ /* 0x100fe200078efe7a */
[----:B------:R-:W-:Y:S01]  /*40a0*/  IMAD R14, R0, c[0x0][0x198], RZ ;  /* 0x00006600000e7a24 */ /* 0x000fe200078e02ff */
[C-C-:B------:R-:W-:Y:S01]  /*40b0*/  LOP3.LUT R18, R114.reuse, 0x90, R122.reuse, 0xfe, !PT ;  /* 0x0000009072127812 */ /* 0x140fe200078efe7a */
[----:B------:R-:W-:Y:S01]  /*40c0*/  STS.64 [R11+0x1000], R70 ;  /* 0x001000460b007388 */ /* 0x000fe20000000a00 */
[C---:B------:R-:W-:Y:S01]  /*40d0*/  LOP3.LUT R20, R114.reuse, 0x80, R122, 0xfe, !PT ;  /* 0x0000008072147812 */ /* 0x040fe200078efe7a */
[C---:B------:R-:W-:Y:S01]  /*40e0*/  IMAD R17, R29.reuse, 0x20, R14 ;  /* 0x000000201d117824 */ /* 0x040fe200078e020e */
[C-C-:B------:R-:W-:Y:S01]  /*40f0*/  LOP3.LUT R22, R114.reuse, 0x60, R122.reuse, 0xfe, !PT ;  /* 0x0000006072167812 */ /* 0x140fe200078efe7a */
[----:B------:R0:W-:Y:S01]  /*4100*/  STS.64 [R11+0x1080], R8 ;  /* 0x001080080b007388 */ /* 0x0001e20000000a00 */
[C-C-:B------:R-:W-:Y:S01]  /*4110*/  LOP3.LUT R23, R114.reuse, 0x50, R122.reuse, 0xfe, !PT ;  /* 0x0000005072177812 */ /* 0x140fe200078efe7a */
[----:B------:R-:W-:Y:S01]  /*4120*/  IMAD R24, R29, 0x20, R17 ;  /* 0x000000201d187824 */ /* 0x000fe200078e0211 */
[C-C-:B------:R-:W-:Y:S01]  /*4130*/  LOP3.LUT R16, R114.reuse, 0x40, R122.reuse, 0xfe, !PT ;  /* 0x0000004072107812 */ /* 0x140fe200078efe7a */
[----:B------:R-:W-:Y:S01]  /*4140*/  BAR.SYNC.DEFER_BLOCKING 0x0 ;  /* 0x0000000000007b1d */ /* 0x000fe20000010000 */
[----:B------:R-:W-:-:S02]  /*4150*/  LOP3.LUT R13, R114, 0x20, R122, 0xfe, !PT ;  /* 0x00000020720d7812 */ /* 0x000fc400078efe7a */
[----:B------:R-:W-:Y:S02]  /*4160*/  ISETP.LT.AND P1, PT, R0, c[0x0][0x17c], !P0 ;  /* 0x00005f0000007a0c */ /* 0x000fe40004721270 */
[----:B------:R-:W-:Y:S02]  /*4170*/  LEA R25, P3, R120, c[0x0][0x170], 0x1 ;  /* 0x00005c0078197a11 */ /* 0x000fe400078608ff */
[----:B------:R-:W-:Y:S02]  /*4180*/  ISETP.LT.AND P2, PT, R10, c[0x0][0x17c], !P0 ;  /* 0x00005f000a007a0c */ /* 0x000fe40004741270 */
[C-C-:B0-----:R-:W-:Y:S02]  /*4190*/  LOP3.LUT R11, R114.reuse, 0xa0, R122.reuse, 0xfe, !PT ;  /* 0x000000a0720b7812 */ /* 0x141fe400078efe7a */
[----:B------:R-:W-:Y:S02]  /*41a0*/  LOP3.LUT R114, R114, 0x10, R122, 0xfe, !PT ;  /* 0x0000001072727812 */ /* 0x000fe400078efe7a */
[----:B------:R-:W-:-:S02]  /*41b0*/  LEA.HI.X.SX32 R27, R120, c[0x0][0x174], 0x1, P3 ;  /* 0x00005d00781b7a11 */ /* 0x000fc400018f0eff */
[----:B------:R-:W-:Y:S01]  /*41c0*/  LEA R10, P4, R14, R25, 0x1 ;  /* 0x000000190e0a7211 */ /* 0x000fe200078808ff */
[C---:B------:R-:W-:Y:S01]  /*41d0*/  IMAD R15, R114.reuse, c[0x0][0x198], RZ ;  /* 0x00006600720f7a24 */ /* 0x040fe200078e02ff */
[----:B------:R-:W-:Y:S02]  /*41e0*/  ISETP.LT.AND P3, PT, R114, c[0x0][0x17c], !P0 ;  /* 0x00005f0072007a0c */ /* 0x000fe40004761270 */
[----:B------:R-:W-:Y:S02]  /*41f0*/  ISETP.LT.AND P5, PT, R11, c[0x0][0x17c], !P0 ;  /* 0x00005f000b007a0c */ /* 0x000fe400047a1270 */
[----:B------:R-:W-:Y:S02]  /*4200*/  LEA.HI.X.SX32 R11, R14, R27, 0x1, P4 ;  /* 0x0000001b0e0b7211 */ /* 0x000fe400020f0eff */
[----:B------:R-:W-:Y:S01]  /*4210*/  LEA R12, P6, R15, R25, 0x1 ;  /* 0x000000190f0c7211 */ /* 0x000fe200078c08ff */
[----:B------:R-:W0:Y:S01]  /*4220*/  LDS.64 R2, [R119] ;  /* 0x0000000077027984 */ /* 0x000e220000000a00 */
[----:B------:R-:W-:-:S02]  /*4230*/  IADD3 R0, R125, 0x30, RZ ;  /* 0x000000307d007810 */ /* 0x000fc40007ffe0ff */
[----:B------:R-:W-:Y:S01]  /*4240*/  ISETP.LT.AND P4, PT, R13, c[0x0][0x17c], !P0 ;  /* 0x00005f000d007a0c */ /* 0x000fe20004781270 */
[----:B------:R-:W1:Y:S01]  /*4250*/  LDS.64 R4, [R119+0x200] ;  /* 0x0002000077047984 */ /* 0x000e620000000a00 */
[----:B------:R-:W-:Y:S02]  /*4260*/  LEA.HI.X.SX32 R13, R15, R27, 0x1, P6 ;  /* 0x0000001b0f0d7211 */ /* 0x000fe400030f0eff */
[C---:B------:R-:W-:Y:S01]  /*4270*/  LEA R14, P6, R17.reuse, R25, 0x1 ;  /* 0x00000019110e7211 */ /* 0x040fe200078c08ff */
[----:B------:R-:W2:Y:S03]  /*4280*/  LDS.64 R6, [R119+0x400] ;  /* 0x0004000077067984 */ /* 0x000ea60000000a00 */
[----:B------:R-:W-:Y:S01]  /*4290*/  LEA.HI.X.SX32 R15, R17, R27, 0x1, P6 ;  /* 0x0000001b110f7211 */ /* 0x000fe200030f0eff */
[----:B------:R-:W3:Y:S04]  /*42a0*/  LDS.64 R8, [R119+0x600] ;  /* 0x0006000077087984 */ /* 0x000ee80000000a00 */
[----:B0-----:R0:W-:Y:S01]  /*42b0*/  @P1 STG.E.U16 [R10.64], R2 ;  /* 0x000000020a001986 */ /* 0x0011e2000c101506 */
[C---:B------:R-:W-:Y:S01]  /*42c0*/  ISETP.LT.AND P1, PT, R0.reuse, c[0x0][0x17c], !P0 ;  /* 0x00005f0000007a0c */ /* 0x040fe20004721270 */
[----:B------:R-:W-:-:S02]  /*42d0*/  IMAD R0, R0, c[0x0][0x198], RZ ;  /* 0x0000660000007a24 */ /* 0x000fc400078e02ff */
[----:B-1----:R1:W-:Y:S01]  /*42e0*/  @P3 STG.E.U16 [R12.64], R4 ;  /* 0x000000040c003986 */ /* 0x0023e2000c101506 */
[----:B------:R-:W-:Y:S02]  /*42f0*/  ISETP.LT.AND P3, PT, R16, c[0x0][0x17c], !P0 ;  /* 0x00005f0010007a0c */ /* 0x000fe40004761270 */
[C---:B------:R-:W-:Y:S01]  /*4300*/  LEA R16, P6, R0.reuse, R25, 0x1 ;  /* 0x0000001900107211 */ /* 0x040fe200078c08ff */
[----:B--2---:R2:W-:Y:S01]  /*4310*/  @P4 STG.E.U16 [R14.64], R6 ;  /* 0x000000060e004986 */ /* 0x0045e2000c101506 */
[----:B------:R-:W-:Y:S02]  /*4320*/  ISETP.LT.AND P4, PT, R23, c[0x0][0x17c], !P0 ;  /* 0x00005f0017007a0c */ /* 0x000fe40004781270 */
[----:B------:R-:W-:Y:S02]  /*4330*/  LEA.HI.X.SX32 R17, R0, R27, 0x1, P6 ;  /* 0x0000001b00117211 */ /* 0x000fe400030f0eff */
[----:B0-----:R-:W-:Y:S02]  /*4340*/  LEA R10, P6, R24, R25, 0x1 ;  /* 0x00000019180a7211 */ /* 0x001fe400078c08ff */
[----:B------:R-:W-:Y:S01]  /*4350*/  IADD3 R0, R125, 0x70, RZ ;  /* 0x000000707d007810 */ /* 0x000fe20007ffe0ff */
[----:B---3--:R0:W-:Y:S01]  /*4360*/  @P1 STG.E.U16 [R16.64], R8 ;  /* 0x0000000810001986 */ /* 0x0081e2000c101506 */
[----:B-1----:R-:W-:Y:S01]  /*4370*/  PRMT R13, R2, 0x7632, R13 ;  /* 0x00007632020d7816 */ /* 0x002fe2000000000d */
[----:B------:R-:W-:Y:S01]  /*4380*/  IMAD R2, R29, 0x10, R24 ;  /* 0x000000101d027824 */ /* 0x000fe200078e0218 */
[----:B------:R-:W-:-:S02]  /*4390*/  LEA.HI.X.SX32 R11, R24, R27, 0x1, P6 ;  /* 0x0000001b180b7211 */ /* 0x000fc400030f0eff */
[----:B------:R-:W-:Y:S01]  /*43a0*/  ISETP.LT.AND P1, PT, R22, c[0x0][0x17c], !P0 ;  /* 0x00005f0016007a0c */ /* 0x000fe20004721270 */
[----:B------:R-:W-:Y:S01]  /*43b0*/  IMAD R22, R29, 0x10, R2 ;  /* 0x000000101d167824 */ /* 0x000fe200078e0202 */
[----:B------:R-:W-:Y:S01]  /*43c0*/  LEA R12, P6, R2, R25, 0x1 ;  /* 0x00000019020c7211 */ /* 0x000fe200078c08ff */
[----:B------:R1:W-:Y:S01]  /*43d0*/  @P3 STG.E.U16 [R10.64], R13 ;  /* 0x0000000d0a003986 */ /* 0x0003e2000c101506 */
[C---:B------:R-:W-:Y:S01]  /*43e0*/  ISETP.LT.AND P3, PT, R0.reuse, c[0x0][0x17c], !P0 ;  /* 0x00005f0000007a0c */ /* 0x040fe20004761270 */
[----:B------:R-:W-:Y:S01]  /*43f0*/  IMAD R0, R0, c[0x0][0x198], RZ ;  /* 0x0000660000007a24 */ /* 0x000fe200078e02ff */
[----:B--2---:R-:W-:Y:S02]  /*4400*/  PRMT R6, R4, 0x7632, R6 ;  /* 0x0000763204067816 */ /* 0x004fe40000000006 */
[----:B0-----:R-:W-:Y:S02]  /*4410*/  PRMT R8, R8, 0x7632, R8 ;  /* 0x0000763208087816 */ /* 0x001fe40000000008 */
[----:B------:R-:W-:-:S02]  /*4420*/  PRMT R4, R6, 0x7632, R4 ;  /* 0x0000763206047816 */ /* 0x000fc40000000004 */
[----:B-1----:R-:W-:Y:S02]  /*4430*/  LEA.HI.X.SX32 R13, R2, R27, 0x1, P6 ;  /* 0x0000001b020d7211 */ /* 0x002fe400030f0eff */
[----:B------:R-:W-:-:S03]  /*4440*/  LEA R14, P6, R22, R25, 0x1 ;  /* 0x00000019160e7211 */ /* 0x000fc600078c08ff */
[----:B------:R0:W-:Y:S01]  /*4450*/  @P4 STG.E.U16 [R12.64], R6 ;  /* 0x000000060c004986 */ /* 0x0001e2000c101506 */
[----:B------:R-:W-:Y:S01]  /*4460*/  LEA.HI.X.SX32 R15, R22, R27, 0x1, P6 ;  /* 0x0000001b160f7211 */ /* 0x000fe200030f0eff */
[C---:B------:R-:W-:Y:S01]  /*4470*/  IMAD R22, R29.reuse, 0x20, R22 ;  /* 0x000000201d167824 */ /* 0x040fe200078e0216 */
[----:B------:R-:W-:Y:S02]  /*4480*/  LEA R10, P6, R0, R25, 0x1 ;  /* 0x00000019000a7211 */ /* 0x000fe400078c08ff */
[----:B------:R-:W-:Y:S01]  /*4490*/  ISETP.LT.AND P4, PT, R20, c[0x0][0x17c], !P0 ;  /* 0x00005f0014007a0c */ /* 0x000fe20004781270 */
[----:B------:R-:W-:Y:S01]  /*44a0*/  IMAD R2, R29, 0x10, R22 ;  /* 0x000000101d027824 */ /* 0x000fe200078e0216 */
[----:B------:R-:W-:Y:S01]  /*44b0*/  LEA.HI.X.SX32 R11, R0, R27, 0x1, P6 ;  /* 0x0000001b000b7211 */ /* 0x000fe200030f0eff */
[----:B------:R1:W-:Y:S01]  /*44c0*/  @P1 STG.E.U16 [R14.64], R4 ;  /* 0x000000040e001986 */ /* 0x0003e2000c101506 */
[C---:B------:R-:W-:Y:S02]  /*44d0*/  LEA R16, P6, R22.reuse, R25, 0x1 ;  /* 0x0000001916107211 */ /* 0x040fe400078c08ff */
[----:B------:R-:W-:Y:S01]  /*44e0*/  IADD3 R0, R125, 0xb0, RZ ;  /* 0x000000b07d007810 */ /* 0x000fe20007ffe0ff */
[----:B------:R2:W-:Y:S01]  /*44f0*/  @P3 STG.E.U16 [R10.64], R8 ;  /* 0x000000080a003986 */ /* 0x0005e2000c101506 */
[----:B------:R-:W-:-:S02]  /*4500*/  LEA.HI.X.SX32 R17, R22, R27, 0x1, P6 ;  /* 0x0000001b16117211 */ /* 0x000fc400030f0eff */
[----:B------:R-:W-:Y:S02]  /*4510*/  ISETP.LT.AND P1, PT, R18, c[0x0][0x17c], !P0 ;  /* 0x00005f0012007a0c */ /* 0x000fe40004721270 */
[----:B0-----:R-:W-:Y:S01]  /*4520*/  LEA R12, P3, R2, R25, 0x1 ;  /* 0x00000019020c7211 */ /* 0x001fe200078608ff */
[----:B------:R0:W-:Y:S01]  /*4530*/  @P4 STG.E.U16 [R16.64], R3 ;  /* 0x0000000310004986 */ /* 0x0001e2000c101506 */
[----:B------:R-:W-:Y:S01]  /*4540*/  ISETP.LT.AND P4, PT, R0, c[0x0][0x17c], !P0 ;  /* 0x00005f0000007a0c */ /* 0x000fe20004781270 */
[----:B-1----:R-:W-:Y:S01]  /*4550*/  IMAD R4, R29, 0x10, R2 ;  /* 0x000000101d047824 */ /* 0x002fe200078e0202 */
[----:B------:R-:W-:Y:S01]  /*4560*/  LEA.HI.X.SX32 R13, R2, R27, 0x1, P3 ;  /* 0x0000001b020d7211 */ /* 0x000fe200018f0eff */
[----:B------:R-:W-:Y:S01]  /*4570*/  IMAD R0, R0, c[0x0][0x198], RZ ;  /* 0x0000660000007a24 */ /* 0x000fe200078e02ff */
[----:B------:R-:W-:Y:S01]  /*4580*/  IADD3 R125, R125, 0xf0, RZ ;  /* 0x000000f07d7d7810 */ /* 0x000fe20007ffe0ff */
[----:B------:R-:W-:-:S03]  /*4590*/  IMAD R2, R29, 0x20, R4 ;  /* 0x000000201d027824 */ /* 0x000fc600078e0204 */
[-C--:B------:R-:W-:Y:S01]  /*45a0*/  LEA R14, P3, R0, R25.reuse, 0x1 ;  /* 0x00000019000e7211 */ /* 0x080fe200078608ff */
[----:B------:R-:W-:Y:S01]  /*45b0*/  IMAD R6, R29, 0x10, R2 ;  /* 0x000000101d067824 */ /* 0x000fe200078e0202 */
[----:B------:R1:W-:Y:S01]  /*45c0*/  @P1 STG.E.U16 [R12.64], R5 ;  /* 0x000000050c001986 */ /* 0x0003e2000c101506 */
[----:B--2---:R-:W-:Y:S01]  /*45d0*/  LEA R10, P1, R4, R25, 0x1 ;  /* 0x00000019040a7211 */ /* 0x004fe200078208ff */
[----:B------:R-:W-:Y:S01]  /*45e0*/  IMAD R8, R125, c[0x0][0x198], RZ ;  /* 0x000066007d087a24 */ /* 0x000fe200078e02ff */
[----:B------:R-:W-:Y:S01]  /*45f0*/  LEA.HI.X.SX32 R15, R0, R27, 0x1, P3 ;  /* 0x0000001b000f7211 */ /* 0x000fe200018f0eff */
[----:B------:R-:W-:Y:S01]  /*4600*/  IMAD R0, R29, 0x10, R6 ;  /* 0x000000101d007824 */ /* 0x000fe200078e0206 */
[----:B0-----:R-:W-:Y:S02]  /*4610*/  LEA R16, P3, R2, R25, 0x1 ;  /* 0x0000001902107211 */ /* 0x001fe400078608ff */
[----:B------:R-:W-:Y:S02]  /*4620*/  LEA.HI.X.SX32 R11, R4, R27, 0x1, P1 ;  /* 0x0000001b040b7211 */ /* 0x000fe400008f0eff */
[----:B------:R-:W-:-:S02]  /*4630*/  LEA R18, P6, R6, R25, 0x1 ;  /* 0x0000001906127211 */ /* 0x000fc400078c08ff */
[----:B------:R-:W-:Y:S01]  /*4640*/  LEA.HI.X.SX32 R17, R2, R27, 0x1, P3 ;  /* 0x0000001b02117211 */ /* 0x000fe200018f0eff */
[----:B------:R0:W-:Y:S01]  /*4650*/  @P5 STG.E.U16 [R10.64], R7 ;  /* 0x000000070a005986 */ /* 0x0001e2000c101506 */
[C---:B-1----:R-:W-:Y:S02]  /*4660*/  LEA R12, P1, R0.reuse, R25, 0x1 ;  /* 0x00000019000c7211 */ /* 0x042fe400078208ff */
[----:B------:R-:W-:Y:S01]  /*4670*/  ISETP.LT.AND P3, PT, R19, c[0x0][0x17c], !P0 ;  /* 0x00005f0013007a0c */ /* 0x000fe20004761270 */
[----:B------:R0:W-:Y:S01]  /*4680*/  @P4 STG.E.U16 [R14.64], R9 ;  /* 0x000000090e004986 */ /* 0x0001e2000c101506 */
[-C--:B------:R-:W-:Y:S02]  /*4690*/  LEA.HI.X.SX32 R13, R0, R27.reuse, 0x1, P1 ;  /* 0x0000001b000d7211 */ /* 0x080fe400008f0eff */
[----:B------:R-:W-:Y:S02]  /*46a0*/  LEA.HI.X.SX32 R19, R6, R27, 0x1, P6 ;  /* 0x0000001b06137211 */ /* 0x000fe400030f0eff */
[----:B------:R-:W-:-:S02]  /*46b0*/  ISETP.LT.AND P1, PT, R21, c[0x0][0x17c], !P0 ;  /* 0x00005f0015007a0c */ /* 0x000fc40004721270 */
[C---:B------:R-:W-:Y:S02]  /*46c0*/  LEA R20, P6, R8.reuse, R25, 0x1 ;  /* 0x0000001908147211 */ /* 0x040fe400078c08ff */
[----:B------:R-:W-:Y:S02]  /*46d0*/  ISETP.LT.AND P0, PT, R125, c[0x0][0x17c], !P0 ;  /* 0x00005f007d007a0c */ /* 0x000fe40004701270 */
[----:B------:R-:W-:Y:S02]  /*46e0*/  LEA.HI.X.SX32 R21, R8, R27, 0x1, P6 ;  /* 0x0000001b08157211 */ /* 0x000fe400030f0eff */
[----:B------:R-:W-:Y:S02]  /*46f0*/  PRMT R8, R3, 0x7632, R8 ;  /* 0x0000763203087816 */ /* 0x000fe40000000008 */
[----:B------:R-:W-:Y:S02]  /*4700*/  PRMT R5, R5, 0x7632, R5 ;  /* 0x0000763205057816 */ /* 0x000fe40000000005 */
[----:B------:R-:W-:Y:S01]  /*4710*/  PRMT R6, R7, 0x7632, R6 ;  /* 0x0000763207067816 */ /* 0x000fe20000000006 */
[----:B------:R0:W-:Y:S04]  /*4720*/  @P3 STG.E.U16 [R16.64], R8 ;  /* 0x0000000810003986 */ /* 0x0001e8000c101506 */
[----:B------:R0:W-:Y:S04]  /*4730*/  @P2 STG.E.U16 [R18.64], R5 ;  /* 0x0000000512002986 */ /* 0x0001e8000c101506 */
[----:B------:R0:W-:Y:S01]  /*4740*/  @P1 STG.E.U16 [R12.64], R6 ;  /* 0x000000060c001986 */ /* 0x0001e2000c101506 */
[----:B------:R-:W-:Y:S05]  /*4750*/  @!P0 EXIT ;  /* 0x000000000000894d */ /* 0x000fea0003800000 */
[----:B0-----:R-:W-:-:S05]  /*4760*/  PRMT R10, R9, 0x7632, R10 ;  /* 0x00007632090a7816 */ /* 0x001fca000000000a */
[----:B------:R-:W-:Y:S01]  /*4770*/  STG.E.U16 [R20.64], R10 ;  /* 0x0000000a14007986 */ /* 0x000fe2000c101506 */
[----:B------:R-:W-:Y:S05]  /*4780*/  EXIT ;  /* 0x000000000000794d */ /* 0x000fea0003800000 */
.L_x_4:
[----:B------:R-:W-:-:S00]  /*4790*/  BRA `(.L_x_4) ;  /* 0xfffffff000007947 */ /* 0x000fc0000383ffff */
[----:B------:R-:W-:-:S00]  /*47a0*/  NOP ;  /* 0x0000000000007918 */ /* 0x000fc00000000000 */
        /* <DEDUP_REMOVED lines=13> */
.L_x_5:


//--------------------- .nv.shared.matmul_kernel  --------------------------
	.section	.nv.shared.matmul_kernel,"aw",@nobits
	.sectionflags	@""
	.align	16
